	.headerflags	@"EF_CUDA_TEXMODE_UNIFIED EF_CUDA_64BIT_ADDRESS EF_CUDA_SM80 EF_CUDA_VIRTUAL_SM(EF_CUDA_SM80)"
	.elftype	@"ET_EXEC"


//--------------------- .nv.info                  --------------------------
	.section	.nv.info,"",@"SHT_CUDA_INFO"
	.align	4


	//----- nvinfo : EIATTR_REGCOUNT
	.align		4
        /*0000*/ 	.byte	0x04, 0x2f
        /*0002*/ 	.short	(.L_1 - .L_0)
	.align		4
.L_0:
        /*0004*/ 	.word	index@(candidate4)
        /*0008*/ 	.word	0x00000036


	//----- nvinfo : EIATTR_MAX_STACK_SIZE
	.align		4
.L_1:
        /*000c*/ 	.byte	0x04, 0x23
        /*000e*/ 	.short	(.L_3 - .L_2)
	.align		4
.L_2:
        /*0010*/ 	.word	index@(candidate4)
        /*0014*/ 	.word	0x00000000


	//----- nvinfo : EIATTR_MIN_STACK_SIZE
	.align		4
.L_3:
        /*0018*/ 	.byte	0x04, 0x12
        /*001a*/ 	.short	(.L_5 - .L_4)
	.align		4
.L_4:
        /*001c*/ 	.word	index@(candidate4)
        /*0020*/ 	.word	0x00000000


	//----- nvinfo : EIATTR_FRAME_SIZE
	.align		4
.L_5:
        /*0024*/ 	.byte	0x04, 0x11
        /*0026*/ 	.short	(.L_7 - .L_6)
	.align		4
.L_6:
        /*0028*/ 	.word	index@(candidate4)
        /*002c*/ 	.word	0x00000000
.L_7:


//--------------------- .nv.info.candidate4       --------------------------
	.section	.nv.info.candidate4,"",@"SHT_CUDA_INFO"
	.align	4


	//----- nvinfo : EIATTR_CUDA_API_VERSION
	.align		4
        /*0000*/ 	.byte	0x04, 0x37
        /*0002*/ 	.short	(.L_9 - .L_8)
.L_8:
        /*0004*/ 	.word	0x00000075


	//----- nvinfo : EIATTR_SW2861232_WAR
	.align		4
.L_9:
        /*0008*/ 	.byte	0x01, 0x35
	.zero		2


	//----- nvinfo : EIATTR_PARAM_CBANK
	.align		4
        /*000c*/ 	.byte	0x04, 0x0a
        /*000e*/ 	.short	(.L_11 - .L_10)
	.align		4
.L_10:
        /*0010*/ 	.word	index@(.nv.constant0.candidate4)
        /*0014*/ 	.short	0x0160
        /*0016*/ 	.short	0x0018


	//----- nvinfo : EIATTR_CBANK_PARAM_SIZE
	.align		4
.L_11:
        /*0018*/ 	.byte	0x03, 0x19
        /*001a*/ 	.short	0x0018


	//----- nvinfo : EIATTR_KPARAM_INFO
	.align		4
        /*001c*/ 	.byte	0x04, 0x17
        /*001e*/ 	.short	(.L_13 - .L_12)
.L_12:
        /*0020*/ 	.word	0x00000000
        /*0024*/ 	.short	0x0002
        /*0026*/ 	.short	0x0010
        /*0028*/ 	.byte	0x00, 0xf0, 0x21, 0x00


	//----- nvinfo : EIATTR_KPARAM_INFO
	.align		4
.L_13:
        /*002c*/ 	.byte	0x04, 0x17
        /*002e*/ 	.short	(.L_15 - .L_14)
.L_14:
        /*0030*/ 	.word	0x00000000
        /*0034*/ 	.short	0x0001
        /*0036*/ 	.short	0x0008
        /*0038*/ 	.byte	0x00, 0xf0, 0x21, 0x00


	//----- nvinfo : EIATTR_KPARAM_INFO
	.align		4
.L_15:
        /*003c*/ 	.byte	0x04, 0x17
        /*003e*/ 	.short	(.L_17 - .L_16)
.L_16:
        /*0040*/ 	.word	0x00000000
        /*0044*/ 	.short	0x0000
        /*0046*/ 	.short	0x0000
        /*0048*/ 	.byte	0x00, 0xf0, 0x21, 0x00


	//----- nvinfo : EIATTR_MAXREG_COUNT
	.align		4
.L_17:
        /*004c*/ 	.byte	0x03, 0x1b
        /*004e*/ 	.short	0x0080


	//----- nvinfo : EIATTR_EXIT_INSTR_OFFSETS
	.align		4
        /*0050*/ 	.byte	0x04, 0x1c
        /*0052*/ 	.short	(.L_19 - .L_18)


	//   ....[0]....
.L_18:
        /*0054*/ 	.word	0x00007ff0


	//----- nvinfo : EIATTR_MAX_THREADS
	.align		4
.L_19:
        /*0058*/ 	.byte	0x04, 0x05
        /*005a*/ 	.short	(.L_21 - .L_20)
.L_20:
        /*005c*/ 	.word	0x00000200
        /*0060*/ 	.word	0x00000001
        /*0064*/ 	.word	0x00000001


	//----- nvinfo : EIATTR_CRS_STACK_SIZE
	.align		4
.L_21:
        /*0068*/ 	.byte	0x04, 0x1e
        /*006a*/ 	.short	(.L_23 - .L_22)
.L_22:
        /*006c*/ 	.word	0x00000000
.L_23:


//--------------------- .nv.rel.action            --------------------------
	.section	.nv.rel.action,"",@"SHT_CUDA_RELOCINFO"
	.align	8
	.sectionentsize	8
        /*0000*/ 	.byte	0x4b, 0x00, 0x00, 0x00, 0x00, 0x00, 0x00, 0x00, 0x00, 0x02, 0x02, 0x08, 0x10, 0x0a, 0x2f, 0x22
        /* <DEDUP_REMOVED lines=13> */


//--------------------- .nv.constant0.candidate4  --------------------------
	.section	.nv.constant0.candidate4,"a",@progbits
	.align	4
.nv.constant0.candidate4:
	.zero		376


//--------------------- .text.candidate4          --------------------------
	.section	.text.candidate4,"ax",@progbits
	.sectionflags	@"SHF_BARRIERS=1"
	.sectioninfo	@"SHI_REGISTERS=54"
	.align	128
        .global         candidate4
        .type           candidate4,@function
        .size           candidate4,(.L_x_21 - candidate4)
        .other          candidate4,@"STO_CUDA_ENTRY STV_DEFAULT"
candidate4:
.text.candidate4:
[----:B------:R-:W-:-:S02]  /*0000*/  MOV R1, c[0x0][0x28] ;  /* 0x00000a0000017a02 */ /* 0x000fc40000000f00 */
[----:B------:R-:W0:Y:S01]  /*0010*/  S2R R0, SR_TID.X ;  /* 0x0000000000007919 */ /* 0x000e220000002100 */
[----:B------:R-:W-:Y:S01]  /*0020*/  HFMA2.MMA R2, -RZ, RZ, 0, 0 ;  /* 0x00000000ff027435 */ /* 0x000fe200000001ff */
[----:B------:R-:W-:Y:S01]  /*0030*/  MOV R31, RZ ;  /* 0x000000ff001f7202 */ /* 0x000fe20000000f00 */
[----:B------:R-:W-:Y:S01]  /*0040*/  HFMA2.MMA R33, -RZ, RZ, 0, 0 ;  /* 0x00000000ff217435 */ /* 0x000fe200000001ff */
[----:B------:R-:W1:Y:S01]  /*0050*/  S2R R3, SR_CTAID.X ;  /* 0x0000000000037919 */ /* 0x000e620000002500 */
[----:B------:R-:W-:Y:S01]  /*0060*/  HFMA2.MMA R19, -RZ, RZ, 0, 0 ;  /* 0x00000000ff137435 */ /* 0x000fe200000001ff */
[----:B------:R-:W-:Y:S01]  /*0070*/  MOV R35, RZ ;  /* 0x000000ff00237202 */ /* 0x000fe20000000f00 */
[----:B------:R-:W-:Y:S01]  /*0080*/  HFMA2.MMA R17, -RZ, RZ, 0, 0 ;  /* 0x00000000ff117435 */ /* 0x000fe200000001ff */
[----:B------:R-:W-:Y:S01]  /*0090*/  MOV R15, RZ ;  /* 0x000000ff000f7202 */ /* 0x000fe20000000f00 */
[----:B------:R-:W-:Y:S01]  /*00a0*/  HFMA2.MMA R13, -RZ, RZ, 0, 0 ;  /* 0x00000000ff0d7435 */ /* 0x000fe200000001ff */
[----:B------:R-:W-:Y:S01]  /*00b0*/  MOV R37, RZ ;  /* 0x000000ff00257202 */ /* 0x000fe20000000f00 */
[----:B------:R-:W-:Y:S01]  /*00c0*/  ULDC.64 UR4, c[0x0][0x118] ;  /* 0x0000460000047ab9 */ /* 0x000fe20000000a00 */
[C---:B0-----:R-:W-:Y:S01]  /*00d0*/  LEA.HI.SX32 R10, R0.reuse, 0x8, 0x1d ;  /* 0x00000008000a7811 */ /* 0x041fe200078feaff */
[C---:B------:R-:W-:Y:S01]  /*00e0*/  IMAD.HI R4, R0.reuse, 0x66666667, RZ ;  /* 0x6666666700047827 */ /* 0x040fe200078e02ff */
[----:B------:R-:W-:-:S03]  /*00f0*/  LEA.HI.SX32 R6, R0, 0x4, 0x1d ;  /* 0x0000000400067811 */ /* 0x000fc600078feaff */
[----:B-1----:R-:W-:Y:S01]  /*0100*/  IMAD.HI R2, R3, -0x6db6db6d, R2 ;  /* 0x9249249303027827 */ /* 0x002fe200078e0202 */
[----:B------:R-:W-:-:S03]  /*0110*/  SHF.R.U32.HI R7, RZ, 0x1f, R4 ;  /* 0x0000001fff077819 */ /* 0x000fc60000011604 */
[----:B------:R-:W-:Y:S01]  /*0120*/  IMAD.HI R11, R10, 0x66666667, RZ ;  /* 0x666666670a0b7827 */ /* 0x000fe200078e02ff */
[----:B------:R-:W-:Y:S02]  /*0130*/  SHF.R.U32.HI R5, RZ, 0x1f, R2 ;  /* 0x0000001fff057819 */ /* 0x000fe40000011602 */
[----:B------:R-:W-:Y:S01]  /*0140*/  LEA.HI.SX32 R7, R4, R7, 0x1b ;  /* 0x0000000704077211 */ /* 0x000fe200078fdaff */
[----:B------:R-:W-:Y:S01]  /*0150*/  IMAD.HI R8, R6, 0x66666667, RZ ;  /* 0x6666666706087827 */ /* 0x000fe200078e02ff */
[----:B------:R-:W-:Y:S02]  /*0160*/  LEA.HI.SX32 R5, R2, R5, 0x1e ;  /* 0x0000000502057211 */ /* 0x000fe400078ff2ff */
[----:B------:R-:W-:Y:S01]  /*0170*/  SHF.R.U32.HI R2, RZ, 0x1f, R11 ;  /* 0x0000001fff027819 */ /* 0x000fe2000001160b */
[----:B------:R-:W-:Y:S01]  /*0180*/  IMAD R4, R7, -0x50, R0 ;  /* 0xffffffb007047824 */ /* 0x000fe200078e0200 */
[----:B------:R-:W-:Y:S02]  /*0190*/  SHF.R.U32.HI R9, RZ, 0x1f, R8 ;  /* 0x0000001fff097819 */ /* 0x000fe40000011608 */
[----:B------:R-:W-:Y:S01]  /*01a0*/  LEA.HI.SX32 R11, R11, R2, 0x1e ;  /* 0x000000020b0b7211 */ /* 0x000fe200078ff2ff */
[----:B------:R-:W-:Y:S01]  /*01b0*/  IMAD R2, R5, -0x7, R3 ;  /* 0xfffffff905027824 */ /* 0x000fe200078e0203 */
[----:B------:R-:W-:-:S02]  /*01c0*/  LOP3.LUT R3, R0, 0x7, RZ, 0xc0, !PT ;  /* 0x0000000700037812 */ /* 0x000fc400078ec0ff */
[----:B------:R-:W-:Y:S01]  /*01d0*/  LEA.HI.SX32 R9, R8, R9, 0x1e ;  /* 0x0000000908097211 */ /* 0x000fe200078ff2ff */
[----:B------:R-:W-:Y:S01]  /*01e0*/  IMAD R7, R11, -0xa, R10 ;  /* 0xfffffff60b077824 */ /* 0x000fe200078e020a */
[----:B------:R-:W-:Y:S02]  /*01f0*/  SHF.L.U32 R5, R5, 0x3, RZ ;  /* 0x0000000305057819 */ /* 0x000fe400000006ff */
[----:B------:R-:W-:Y:S01]  /*0200*/  LEA R8, R2, R3, 0x3 ;  /* 0x0000000302087211 */ /* 0x000fe200078e18ff */
[----:B------:R-:W-:Y:S01]  /*0210*/  IMAD R9, R9, -0xa, R6 ;  /* 0xfffffff609097824 */ /* 0x000fe200078e0206 */
[----:B------:R-:W-:Y:S02]  /*0220*/  LEA.HI.SX32 R11, R4, R5, 0x1d ;  /* 0x00000005040b7211 */ /* 0x000fe400078feaff */
[----:B------:R-:W-:Y:S02]  /*0230*/  IADD3 R8, R8, -0x1, RZ ;  /* 0xffffffff08087810 */ /* 0x000fe40007ffe0ff */
[----:B------:R-:W-:-:S02]  /*0240*/  IADD3 R6, R5, -0x1, RZ ;  /* 0xffffffff05067810 */ /* 0x000fc40007ffe0ff */
[----:B------:R-:W-:Y:S02]  /*0250*/  ISETP.GT.U32.AND P1, PT, R8, 0x37, PT ;  /* 0x000000370800780c */ /* 0x000fe40003f24070 */
[----:B------:R-:W-:Y:S02]  /*0260*/  IADD3 R11, R11, -0x1, RZ ;  /* 0xffffffff0b0b7810 */ /* 0x000fe40007ffe0ff */
[----:B------:R-:W-:Y:S02]  /*0270*/  IADD3 R4, R9, R6, RZ ;  /* 0x0000000609047210 */ /* 0x000fe40007ffe0ff */
[----:B------:R-:W-:Y:S02]  /*0280*/  IADD3 R5, R6, R7, RZ ;  /* 0x0000000706057210 */ /* 0x000fe40007ffe0ff */
[----:B------:R-:W-:Y:S02]  /*0290*/  MOV R6, RZ ;  /* 0x000000ff00067202 */ /* 0x000fe40000000f00 */
[----:B------:R-:W-:-:S13]  /*02a0*/  ISETP.GT.U32.OR P2, PT, R11, 0x37, P1 ;  /* 0x000000370b00780c */ /* 0x000fda0000f44470 */
.L_x_19:
[----:B------:R-:W0:Y:S01]  /*02b0*/  @!P2 S2R R0, SR_TID.X ;  /* 0x000000000000a919 */ /* 0x000e220000002100 */
[----:B------:R-:W-:-:S02]  /*02c0*/  @!P2 MOV R8, RZ ;  /* 0x000000ff0008a202 */ /* 0x000fc40000000f00 */
[----:B------:R-:W-:Y:S01]  /*02d0*/  @!P2 IADD3 R7, R3, -0x39, RZ ;  /* 0xffffffc70307a810 */ /* 0x000fe20007ffe0ff */
[----:B------:R-:W1:Y:S04]  /*02e0*/  @!P2 S2R R9, SR_CTAID.X ;  /* 0x000000000009a919 */ /* 0x000e680000002500 */
[----:B------:R-:W-:Y:S06]  /*02f0*/  BAR.SYNC 0x0 ;  /* 0x0000000000007b1d */ /* 0x000fec0000000000 */
[----:B0-----:R-:W-:-:S04]  /*0300*/  @!P2 IMAD.HI R10, R0, 0x66666667, RZ ;  /* 0x66666667000aa827 */ /* 0x001fc800078e02ff */
[----:B-1----:R-:W-:Y:S01]  /*0310*/  @!P2 IMAD.HI R8, R9, -0x6db6db6d, R8 ;  /* 0x924924930908a827 */ /* 0x002fe200078e0208 */
[----:B------:R-:W-:-:S04]  /*0320*/  @!P2 SHF.R.U32.HI R9, RZ, 0x1f, R10 ;  /* 0x0000001fff09a819 */ /* 0x000fc8000001160a */
[----:B------:R-:W-:Y:S02]  /*0330*/  @!P2 LEA.HI.SX32 R9, R10, R9, 0x1b ;  /* 0x000000090a09a211 */ /* 0x000fe400078fdaff */
[----:B------:R-:W-:-:S03]  /*0340*/  @!P2 SHF.R.U32.HI R21, RZ, 0x1f, R8 ;  /* 0x0000001fff15a819 */ /* 0x000fc60000011608 */
[C---:B------:R-:W-:Y:S01]  /*0350*/  @!P2 IMAD R7, R9.reuse, 0xc40, R7 ;  /* 0x00000c400907a824 */ /* 0x040fe200078e0207 */
[----:B------:R-:W-:Y:S01]  /*0360*/  @!P2 LEA.HI.SX32 R10, R8, R21, 0x1e ;  /* 0x00000015080aa211 */ /* 0x000fe200078ff2ff */
[----:B------:R-:W-:Y:S01]  /*0370*/  @!P2 IMAD R8, R9, -0x50, R0 ;  /* 0xffffffb00908a824 */ /* 0x000fe200078e0200 */
[----:B------:R-:W-:-:S03]  /*0380*/  MOV R21, RZ ;  /* 0x000000ff00157202 */ /* 0x000fc60000000f00 */
[----:B------:R-:W-:Y:S01]  /*0390*/  @!P2 IMAD R7, R10, 0x1c0, R7 ;  /* 0x000001c00a07a824 */ /* 0x000fe200078e0207 */
[----:B------:R-:W-:-:S04]  /*03a0*/  @!P2 SHF.R.S32.HI R8, RZ, 0x3, R8 ;  /* 0x00000003ff08a819 */ /* 0x000fc80000011408 */
[----:B------:R-:W-:-:S05]  /*03b0*/  @!P2 LEA R7, R2, R7, 0x3 ;  /* 0x000000070207a211 */ /* 0x000fca00078e18ff */
[----:B------:R-:W-:Y:S01]  /*03c0*/  @!P2 IMAD R7, R8, 0x38, R7 ;  /* 0x000000380807a824 */ /* 0x000fe200078e0207 */
[----:B------:R-:W-:-:S03]  /*03d0*/  @!P2 MOV R8, 0x4 ;  /* 0x000000040008a802 */ /* 0x000fc60000000f00 */
[----:B------:R-:W-:-:S04]  /*03e0*/  @!P2 IMAD R7, R6, 0xc400, R7 ;  /* 0x0000c4000607a824 */ /* 0x000fc800078e0207 */
[----:B------:R-:W-:-:S05]  /*03f0*/  @!P2 IMAD.WIDE R8, R7, R8, c[0x0][0x160] ;  /* 0x000058000708a625 */ /* 0x000fca00078e0208 */
[----:B------:R0:W5:Y:S01]  /*0400*/  @!P2 LDG.E.CONSTANT R21, [R8.64] ;  /* 0x000000040815a981 */ /* 0x000162000c1e9900 */
[----:B------:R-:W-:Y:S01]  /*0410*/  ISETP.GT.U32.OR P0, PT, R4, 0x37, P1 ;  /* 0x000000370400780c */ /* 0x000fe20000f04470 */
[----:B------:R-:W-:Y:S01]  /*0420*/  BSSY B0, `(.L_x_0) ;  /* 0x000001b000007945 */ /* 0x000fe20003800000 */
[----:B------:R-:W-:Y:S02]  /*0430*/  SHF.L.U32 R30, R0, 0x2, RZ ;  /* 0x00000002001e7819 */ /* 0x000fe400000006ff */
[----:B------:R-:W-:-:S09]  /*0440*/  MOV R7, RZ ;  /* 0x000000ff00077202 */ /* 0x000fd20000000f00 */
[----:B------:R-:W-:Y:S05]  /*0450*/  @P0 BRA `(.L_x_1) ;  /* 0x0000017000000947 */ /* 0x000fea0003800000 */
[----:B0-----:R-:W0:Y:S01]  /*0460*/  S2R R9, SR_CTAID.X ;  /* 0x0000000000097919 */ /* 0x001e220000002500 */
[----:B------:R-:W-:Y:S01]  /*0470*/  HFMA2.MMA R8, -RZ, RZ, 0, 0 ;  /* 0x00000000ff087435 */ /* 0x000fe200000001ff */
[C---:B------:R-:W-:Y:S02]  /*0480*/  IADD3 R7, R0.reuse, 0x200, RZ ;  /* 0x0000020000077810 */ /* 0x040fe40007ffe0ff */
[----:B------:R-:W-:Y:S02]  /*0490*/  LEA.HI.SX32 R10, R0, 0x4, 0x1d ;  /* 0x00000004000a7811 */ /* 0x000fe400078feaff */
[----:B------:R-:W-:Y:S01]  /*04a0*/  IADD3 R14, R3, -0x39, RZ ;  /* 0xffffffc7030e7810 */ /* 0x000fe20007ffe0ff */
[----:B------:R-:W-:-:S04]  /*04b0*/  IMAD.HI R7, R7, 0x66666667, RZ ;  /* 0x6666666707077827 */ /* 0x000fc800078e02ff */
[----:B------:R-:W-:-:S05]  /*04c0*/  IMAD.HI R12, R10, 0x66666667, RZ ;  /* 0x666666670a0c7827 */ /* 0x000fca00078e02ff */
[----:B------:R-:W-:-:S04]  /*04d0*/  SHF.R.U32.HI R23, RZ, 0x1f, R12 ;  /* 0x0000001fff177819 */ /* 0x000fc8000001160c */
[----:B------:R-:W-:Y:S01]  /*04e0*/  LEA.HI.SX32 R23, R12, R23, 0x1e ;  /* 0x000000170c177211 */ /* 0x000fe200078ff2ff */
[----:B0-----:R-:W-:-:S05]  /*04f0*/  IMAD.HI R8, R9, -0x6db6db6d, R8 ;  /* 0x9249249309087827 */ /* 0x001fca00078e0208 */
[----:B------:R-:W-:-:S04]  /*0500*/  SHF.R.U32.HI R9, RZ, 0x1f, R8 ;  /* 0x0000001fff097819 */ /* 0x000fc80000011608 */
[----:B------:R-:W-:Y:S02]  /*0510*/  LEA.HI.SX32 R9, R8, R9, 0x1e ;  /* 0x0000000908097211 */ /* 0x000fe400078ff2ff */
[----:B------:R-:W-:-:S03]  /*0520*/  SHF.R.U32.HI R8, RZ, 0x1f, R7 ;  /* 0x0000001fff087819 */ /* 0x000fc60000011607 */
[----:B------:R-:W-:Y:S01]  /*0530*/  IMAD R9, R9, 0x1c0, R14 ;  /* 0x000001c009097824 */ /* 0x000fe200078e020e */
[----:B------:R-:W-:Y:S01]  /*0540*/  LEA.HI.SX32 R8, R7, R8, 0x1b ;  /* 0x0000000807087211 */ /* 0x000fe200078fdaff */
[----:B------:R-:W-:-:S03]  /*0550*/  IMAD R7, R23, -0xa, R10 ;  /* 0xfffffff617077824 */ /* 0x000fc600078e020a */
[----:B------:R-:W-:-:S05]  /*0560*/  LEA R9, R2, R9, 0x3 ;  /* 0x0000000902097211 */ /* 0x000fca00078e18ff */
[----:B------:R-:W-:-:S04]  /*0570*/  IMAD R8, R8, 0xc40, R9 ;  /* 0x00000c4008087824 */ /* 0x000fc800078e0209 */
[----:B------:R-:W-:Y:S01]  /*0580*/  IMAD R7, R7, 0x38, R8 ;  /* 0x0000003807077824 */ /* 0x000fe200078e0208 */
[----:B------:R-:W-:-:S03]  /*0590*/  MOV R8, 0x4 ;  /* 0x0000000400087802 */ /* 0x000fc60000000f00 */
[----:B------:R-:W-:-:S04]  /*05a0*/  IMAD R7, R6, 0xc400, R7 ;  /* 0x0000c40006077824 */ /* 0x000fc800078e0207 */
[----:B------:R-:W-:-:S05]  /*05b0*/  IMAD.WIDE R8, R7, R8, c[0x0][0x160] ;  /* 0x0000580007087625 */ /* 0x000fca00078e0208 */
[----:B------:R0:W5:Y:S02]  /*05c0*/  LDG.E.CONSTANT R7, [R8.64] ;  /* 0x0000000408077981 */ /* 0x000164000c1e9900 */
.L_x_1:
[----:B0-----:R-:W-:Y:S05]  /*05d0*/  BSYNC B0 ;  /* 0x0000000000007941 */ /* 0x001fea0003800000 */
.L_x_0:
[----:B-----5:R0:W-:Y:S01]  /*05e0*/  STS [R0.X4], R21 ;  /* 0x0000001500007388 */ /* 0x0201e20000004800 */
[----:B------:R-:W-:Y:S01]  /*05f0*/  ISETP.GT.AND P3, PT, R0, 0xff, PT ;  /* 0x000000ff0000780c */ /* 0x000fe20003f64270 */
[----:B------:R-:W-:Y:S02]  /*0600*/  BSSY B0, `(.L_x_2) ;  /* 0x0000020000007945 */ /* 0x000fe40003800000 */
[----:B------:R0:W-:Y:S10]  /*0610*/  STS [R30+0x800], R7 ;  /* 0x000800071e007388 */ /* 0x0001f40000000800 */
[----:B------:R-:W-:Y:S05]  /*0620*/  @P3 BRA `(.L_x_3) ;  /* 0x000001d000003947 */ /* 0x000fea0003800000 */
[----:B0-----:R-:W-:Y:S01]  /*0630*/  ISETP.GT.U32.OR P0, PT, R5, 0x37, P1 ;  /* 0x000000370500780c */ /* 0x001fe20000f04470 */
[----:B------:R-:W-:Y:S01]  /*0640*/  BSSY B1, `(.L_x_4) ;  /* 0x000001a000017945 */ /* 0x000fe20003800000 */
[----:B------:R-:W-:-:S11]  /*0650*/  HFMA2.MMA R9, -RZ, RZ, 0, 0 ;  /* 0x00000000ff097435 */ /* 0x000fd600000001ff */
[----:B------:R-:W-:Y:S05]  /*0660*/  @P0 BRA `(.L_x_5) ;  /* 0x0000017000000947 */ /* 0x000fea0003800000 */
[----:B------:R-:W0:Y:S01]  /*0670*/  S2R R9, SR_CTAID.X ;  /* 0x0000000000097919 */ /* 0x000e220000002500 */
[----:B------:R-:W-:Y:S02]  /*0680*/  MOV R8, RZ ;  /* 0x000000ff00087202 */ /* 0x000fe40000000f00 */
[----:B------:R-:W-:Y:S02]  /*0690*/  IADD3 R7, R0, 0x400, RZ ;  /* 0x0000040000077810 */ /* 0x000fe40007ffe0ff */
[----:B------:R-:W-:-:S03]  /*06a0*/  IADD3 R23, R3, -0x39, RZ ;  /* 0xffffffc703177810 */ /* 0x000fc60007ffe0ff */
[----:B------:R-:W-:-:S04]  /*06b0*/  IMAD.HI R7, R7, 0x66666667, RZ ;  /* 0x6666666707077827 */ /* 0x000fc800078e02ff */
[----:B0-----:R-:W-:Y:S01]  /*06c0*/  IMAD.HI R8, R9, -0x6db6db6d, R8 ;  /* 0x9249249309087827 */ /* 0x001fe200078e0208 */
[----:B------:R-:W-:-:S04]  /*06d0*/  LEA.HI.SX32 R9, R0, 0x8, 0x1d ;  /* 0x0000000800097811 */ /* 0x000fc800078feaff */
[----:B------:R-:W-:Y:S01]  /*06e0*/  SHF.R.U32.HI R21, RZ, 0x1f, R8 ;  /* 0x0000001fff157819 */ /* 0x000fe20000011608 */
[----:B------:R-:W-:-:S03]  /*06f0*/  IMAD.HI R10, R9, 0x66666667, RZ ;  /* 0x66666667090a7827 */ /* 0x000fc600078e02ff */
[----:B------:R-:W-:Y:S02]  /*0700*/  LEA.HI.SX32 R12, R8, R21, 0x1e ;  /* 0x00000015080c7211 */ /* 0x000fe400078ff2ff */
[----:B------:R-:W-:Y:S02]  /*0710*/  SHF.R.U32.HI R8, RZ, 0x1f, R7 ;  /* 0x0000001fff087819 */ /* 0x000fe40000011607 */
[----:B------:R-:W-:Y:S01]  /*0720*/  SHF.R.U32.HI R21, RZ, 0x1f, R10 ;  /* 0x0000001fff157819 */ /* 0x000fe2000001160a */
[----:B------:R-:W-:Y:S01]  /*0730*/  IMAD R23, R12, 0x1c0, R23 ;  /* 0x000001c00c177824 */ /* 0x000fe200078e0217 */
[----:B------:R-:W-:Y:S02]  /*0740*/  LEA.HI.SX32 R8, R7, R8, 0x1b ;  /* 0x0000000807087211 */ /* 0x000fe400078fdaff */
[----:B------:R-:W-:Y:S02]  /*0750*/  LEA.HI.SX32 R10, R10, R21, 0x1e ;  /* 0x000000150a0a7211 */ /* 0x000fe400078ff2ff */
[----:B------:R-:W-:-:S03]  /*0760*/  LEA R23, R2, R23, 0x3 ;  /* 0x0000001702177211 */ /* 0x000fc600078e18ff */
[----:B------:R-:W-:Y:S02]  /*0770*/  IMAD R7, R10, -0xa, R9 ;  /* 0xfffffff60a077824 */ /* 0x000fe400078e0209 */
[----:B------:R-:W-:-:S04]  /*0780*/  IMAD R8, R8, 0xc40, R23 ;  /* 0x00000c4008087824 */ /* 0x000fc800078e0217 */
[----:B------:R-:W-:Y:S01]  /*0790*/  IMAD R7, R7, 0x38, R8 ;  /* 0x0000003807077824 */ /* 0x000fe200078e0208 */
[----:B------:R-:W-:-:S03]  /*07a0*/  MOV R8, 0x4 ;  /* 0x0000000400087802 */ /* 0x000fc60000000f00 */
[----:B------:R-:W-:-:S04]  /*07b0*/  IMAD R7, R6, 0xc400, R7 ;  /* 0x0000c40006077824 */ /* 0x000fc800078e0207 */
[----:B------:R-:W-:-:S06]  /*07c0*/  IMAD.WIDE R8, R7, R8, c[0x0][0x160] ;  /* 0x0000580007087625 */ /* 0x000fcc00078e0208 */
[----:B------:R0:W5:Y:S02]  /*07d0*/  LDG.E.CONSTANT R9, [R8.64] ;  /* 0x0000000408097981 */ /* 0x000164000c1e9900 */
.L_x_5:
[----:B------:R-:W-:Y:S05]  /*07e0*/  BSYNC B1 ;  /* 0x0000000000017941 */ /* 0x000fea0003800000 */
.L_x_4:
[----:B-----5:R1:W-:Y:S02]  /*07f0*/  STS [R30+0x1000], R9 ;  /* 0x001000091e007388 */ /* 0x0203e40000000800 */
.L_x_3:
[----:B0-----:R-:W-:Y:S05]  /*0800*/  BSYNC B0 ;  /* 0x0000000000007941 */ /* 0x001fea0003800000 */
.L_x_2:
[C---:B-1----:R-:W-:Y:S01]  /*0810*/  IMAD.HI R9, R0.reuse, 0x2aaaaaab, RZ ;  /* 0x2aaaaaab00097827 */ /* 0x042fe200078e02ff */
[C---:B------:R-:W-:Y:S02]  /*0820*/  IADD3 R8, R0.reuse, 0x10, RZ ;  /* 0x0000001000087810 */ /* 0x040fe40007ffe0ff */
[C---:B------:R-:W-:Y:S02]  /*0830*/  IADD3 R14, R0.reuse, 0xa00, RZ ;  /* 0x00000a00000e7810 */ /* 0x040fe40007ffe0ff */
[----:B------:R-:W-:Y:S02]  /*0840*/  SHF.R.U32.HI R10, RZ, 0x1f, R9 ;  /* 0x0000001fff0a7819 */ /* 0x000fe40000011609 */
[----:B------:R-:W-:Y:S01]  /*0850*/  IADD3 R7, R0, 0x20, RZ ;  /* 0x0000002000077810 */ /* 0x000fe20007ffe0ff */
[----:B------:R-:W-:Y:S01]  /*0860*/  IMAD.HI R14, R14, 0x2aaaaaab, RZ ;  /* 0x2aaaaaab0e0e7827 */ /* 0x000fe200078e02ff */
[----:B------:R-:W-:Y:S02]  /*0870*/  LEA.HI.SX32 R23, R9, R10, 0x1d ;  /* 0x0000000a09177211 */ /* 0x000fe400078feaff */
[----:B------:R-:W-:Y:S01]  /*0880*/  IADD3 R29, R0, 0x400, RZ ;  /* 0x00000400001d7810 */ /* 0x000fe20007ffe0ff */
[----:B------:R-:W-:Y:S01]  /*0890*/  IMAD.HI R9, R8, 0x2aaaaaab, RZ ;  /* 0x2aaaaaab08097827 */ /* 0x000fe200078e02ff */
[----:B------:R-:W-:-:S02]  /*08a0*/  SHF.R.U32.HI R25, RZ, 0x1f, R14 ;  /* 0x0000001fff197819 */ /* 0x000fc4000001160e */
[----:B------:R-:W-:Y:S01]  /*08b0*/  IADD3 R28, R0, 0x200, RZ ;  /* 0x00000200001c7810 */ /* 0x000fe20007ffe0ff */
[----:B------:R-:W-:Y:S01]  /*08c0*/  IMAD.HI R12, R7, 0x2aaaaaab, RZ ;  /* 0x2aaaaaab070c7827 */ /* 0x000fe200078e02ff */
[----:B------:R-:W-:Y:S02]  /*08d0*/  SHF.R.U32.HI R10, RZ, 0x1f, R9 ;  /* 0x0000001fff0a7819 */ /* 0x000fe40000011609 */
[----:B------:R-:W-:Y:S01]  /*08e0*/  LEA.HI.SX32 R25, R14, R25, 0x1d ;  /* 0x000000190e197211 */ /* 0x000fe200078feaff */
[----:B------:R-:W-:Y:S01]  /*08f0*/  IMAD.HI R16, R29, 0x2aaaaaab, RZ ;  /* 0x2aaaaaab1d107827 */ /* 0x000fe200078e02ff */
[----:B------:R-:W-:Y:S02]  /*0900*/  LEA.HI.SX32 R9, R9, R10, 0x1d ;  /* 0x0000000a09097211 */ /* 0x000fe400078feaff */
[----:B------:R-:W-:Y:S01]  /*0910*/  SHF.R.U32.HI R21, RZ, 0x1f, R12 ;  /* 0x0000001fff157819 */ /* 0x000fe2000001160c */
[----:B------:R-:W-:Y:S01]  /*0920*/  IMAD R14, R23, -0x30, R0 ;  /* 0xffffffd0170e7824 */ /* 0x000fe200078e0200 */
[----:B------:R-:W-:Y:S01]  /*0930*/  IADD3 R10, R0, 0x800, RZ ;  /* 0x00000800000a7810 */ /* 0x000fe20007ffe0ff */
[----:B------:R-:W-:Y:S01]  /*0940*/  IMAD.HI R18, R28, 0x2aaaaaab, RZ ;  /* 0x2aaaaaab1c127827 */ /* 0x000fe200078e02ff */
[----:B------:R-:W-:-:S02]  /*0950*/  LEA.HI.SX32 R12, R12, R21, 0x1d ;  /* 0x000000150c0c7211 */ /* 0x000fc400078feaff */
[----:B------:R-:W-:Y:S01]  /*0960*/  SHF.R.U32.HI R21, RZ, 0x1f, R16 ;  /* 0x0000001fff157819 */ /* 0x000fe20000011610 */
[----:B------:R-:W-:Y:S01]  /*0970*/  IMAD R23, R23, 0xc0, R14 ;  /* 0x000000c017177824 */ /* 0x000fe200078e020e */
[----:B------:R-:W-:Y:S01]  /*0980*/  SHF.R.U32.HI R39, RZ, 0x1f, R18 ;  /* 0x0000001fff277819 */ /* 0x000fe20000011612 */
[----:B------:R-:W-:Y:S01]  /*0990*/  IMAD.HI R14, R10, 0x2aaaaaab, RZ ;  /* 0x2aaaaaab0a0e7827 */ /* 0x000fe200078e02ff */
[----:B------:R-:W-:Y:S02]  /*09a0*/  LEA.HI.SX32 R27, R16, R21, 0x1d ;  /* 0x00000015101b7211 */ /* 0x000fe400078feaff */
[----:B------:R-:W-:Y:S01]  /*09b0*/  LEA.HI.SX32 R39, R18, R39, 0x1d ;  /* 0x0000002712277211 */ /* 0x000fe200078feaff */
[----:B------:R-:W-:Y:S01]  /*09c0*/  IMAD R12, R12, -0x30, R7 ;  /* 0xffffffd00c0c7824 */ /* 0x000fe200078e0207 */
[----:B------:R-:W-:Y:S01]  /*09d0*/  SHF.R.U32.HI R21, RZ, 0x1f, R14 ;  /* 0x0000001fff157819 */ /* 0x000fe2000001160e */
[----:B------:R-:W-:Y:S01]  /*09e0*/  IMAD R9, R9, -0x30, R8 ;  /* 0xffffffd009097824 */ /* 0x000fe200078e0208 */
[----:B------:R-:W-:Y:S01]  /*09f0*/  MOV R7, 0x4 ;  /* 0x0000000400077802 */ /* 0x000fe20000000f00 */
[----:B------:R-:W-:Y:S01]  /*0a00*/  IMAD R23, R6, 0x30, R23 ;  /* 0x0000003006177824 */ /* 0x000fe200078e0217 */
[----:B------:R-:W-:-:S02]  /*0a10*/  LEA R12, R12, R12, 0x1 ;  /* 0x0000000c0c0c7211 */ /* 0x000fc400078e08ff */
[----:B------:R-:W-:Y:S02]  /*0a20*/  LEA R10, R9, R9, 0x1 ;  /* 0x00000009090a7211 */ /* 0x000fe400078e08ff */
[----:B------:R-:W-:Y:S01]  /*0a30*/  LEA.HI.SX32 R21, R14, R21, 0x1d ;  /* 0x000000150e157211 */ /* 0x000fe200078feaff */
[----:B------:R-:W-:Y:S01]  /*0a40*/  IMAD R39, R39, 0x240, R12 ;  /* 0x0000024027277824 */ /* 0x000fe200078e020c */
[----:B------:R-:W-:Y:S01]  /*0a50*/  LEA R32, R23, R23, 0x1 ;  /* 0x0000001717207211 */ /* 0x000fe200078e08ff */
[--C-:B------:R-:W-:Y:S02]  /*0a60*/  IMAD R25, R25, 0x240, R10.reuse ;  /* 0x0000024019197824 */ /* 0x100fe400078e020a */
[----:B------:R-:W-:Y:S02]  /*0a70*/  IMAD R27, R27, 0x240, R10 ;  /* 0x000002401b1b7824 */ /* 0x000fe400078e020a */
[----:B------:R-:W-:Y:S02]  /*0a80*/  IMAD R23, R21, 0x240, R12 ;  /* 0x0000024015177824 */ /* 0x000fe400078e020c */
[----:B------:R-:W-:-:S02]  /*0a90*/  IMAD R34, R6, 0x90, R39 ;  /* 0x0000009006227824 */ /* 0x000fc400078e0227 */
[C---:B------:R-:W-:Y:S02]  /*0aa0*/  IMAD R36, R6.reuse, 0x90, R27 ;  /* 0x0000009006247824 */ /* 0x040fe400078e021b */
[C---:B------:R-:W-:Y:S02]  /*0ab0*/  IMAD R38, R6.reuse, 0x90, R23 ;  /* 0x0000009006267824 */ /* 0x040fe400078e0217 */
[----:B------:R-:W-:Y:S02]  /*0ac0*/  IMAD R40, R6, 0x90, R25 ;  /* 0x0000009006287824 */ /* 0x000fe400078e0219 */
[----:B------:R-:W-:-:S04]  /*0ad0*/  IMAD.WIDE R8, R32, R7, c[0x0][0x168] ;  /* 0x00005a0020087625 */ /* 0x000fc800078e0207 */
[-C--:B------:R-:W-:Y:S01]  /*0ae0*/  IMAD.WIDE R20, R34, R7.reuse, c[0x0][0x168] ;  /* 0x00005a0022147625 */ /* 0x080fe200078e0207 */
[----:B------:R0:W2:Y:S03]  /*0af0*/  LDG.E.CONSTANT R39, [R8.64] ;  /* 0x0000000408277981 */ /* 0x0000a6000c1e9900 */
[-C--:B------:R-:W-:Y:S01]  /*0b00*/  IMAD.WIDE R26, R36, R7.reuse, c[0x0][0x168] ;  /* 0x00005a00241a7625 */ /* 0x080fe200078e0207 */
[----:B------:R0:W3:Y:S03]  /*0b10*/  LDG.E.CONSTANT R45, [R8.64+0x12000] ;  /* 0x01200004082d7981 */ /* 0x0000e6000c1e9900 */
[-C--:B------:R-:W-:Y:S01]  /*0b20*/  IMAD.WIDE R22, R38, R7.reuse, c[0x0][0x168] ;  /* 0x00005a0026167625 */ /* 0x080fe200078e0207 */
[----:B------:R-:W4:Y:S03]  /*0b30*/  LDG.E.CONSTANT R41, [R20.64] ;  /* 0x0000000414297981 */ /* 0x000f26000c1e9900 */
[----:B------:R-:W-:Y:S01]  /*0b40*/  IMAD.WIDE R24, R40, R7, c[0x0][0x168] ;  /* 0x00005a0028187625 */ /* 0x000fe200078e0207 */
[----:B------:R-:W5:Y:S04]  /*0b50*/  LDG.E.CONSTANT R43, [R26.64] ;  /* 0x000000041a2b7981 */ /* 0x000f68000c1e9900 */
[----:B------:R-:W5:Y:S04]  /*0b60*/  LDG.E.CONSTANT R47, [R22.64] ;  /* 0x00000004162f7981 */ /* 0x000f68000c1e9900 */
[----:B------:R-:W5:Y:S01]  /*0b70*/  LDG.E.CONSTANT R49, [R24.64] ;  /* 0x0000000418317981 */ /* 0x000f62000c1e9900 */
[----:B------:R-:W-:-:S02]  /*0b80*/  SHF.L.U32 R10, R0, 0x1, RZ ;  /* 0x00000001000a7819 */ /* 0x000fc400000006ff */
[----:B0-----:R-:W-:Y:S02]  /*0b90*/  SHF.R.S32.HI R8, RZ, 0x4, R0 ;  /* 0x00000004ff087819 */ /* 0x001fe40000011400 */
[----:B------:R-:W-:-:S03]  /*0ba0*/  LOP3.LUT R9, R3, 0x10, R10, 0xf8, !PT ;  /* 0x0000001003097812 */ /* 0x000fc600078ef80a */
[----:B------:R-:W-:Y:S01]  /*0bb0*/  IMAD R10, R8, 0x180, RZ ;  /* 0x00000180080a7824 */ /* 0x000fe200078e02ff */
[----:B--2---:R-:W-:Y:S04]  /*0bc0*/  STS [R30+0x1400], R39 ;  /* 0x001400271e007388 */ /* 0x004fe80000000800 */
[----:B---3--:R-:W-:Y:S04]  /*0bd0*/  STS [R30+0x2c00], R45 ;  /* 0x002c002d1e007388 */ /* 0x008fe80000000800 */
[----:B----4-:R-:W-:Y:S04]  /*0be0*/  STS [R30+0x1c00], R41 ;  /* 0x001c00291e007388 */ /* 0x010fe80000000800 */
[----:B-----5:R-:W-:Y:S04]  /*0bf0*/  STS [R30+0x2400], R43 ;  /* 0x0024002b1e007388 */ /* 0x020fe80000000800 */
[----:B------:R-:W-:Y:S04]  /*0c00*/  STS [R30+0x3400], R47 ;  /* 0x0034002f1e007388 */ /* 0x000fe80000000800 */
[----:B------:R-:W-:Y:S04]  /*0c10*/  STS [R30+0x3c00], R49 ;  /* 0x003c00311e007388 */ /* 0x000fe80000000800 */
[----:B------:R-:W-:Y:S06]  /*0c20*/  BAR.SYNC 0x0 ;  /* 0x0000000000007b1d */ /* 0x000fec0000000000 */
[----:B------:R-:W-:Y:S04]  /*0c30*/  LDS R14, [R9.X4] ;  /* 0x00000000090e7984 */ /* 0x000fe80000004800 */
[----:B------:R-:W0:Y:S04]  /*0c40*/  LDS.128 R20, [R10+0x1400] ;  /* 0x001400000a147984 */ /* 0x000e280000000c00 */
[----:B------:R-:W1:Y:S04]  /*0c50*/  LDS.128 R24, [R10+0x14c0] ;  /* 0x0014c0000a187984 */ /* 0x000e680000000c00 */
[----:B------:R-:W2:Y:S04]  /*0c60*/  LDS R18, [R9.X4+0x80] ;  /* 0x0000800009127984 */ /* 0x000ea80000004800 */
[----:B------:R-:W3:Y:S04]  /*0c70*/  LDS R42, [R9.X4+0x20] ;  /* 0x00002000092a7984 */ /* 0x000ee80000004800 */
[----:B------:R-:W4:Y:S04]  /*0c80*/  LDS R44, [R9.X4+0xa0] ;  /* 0x0000a000092c7984 */ /* 0x000f280000004800 */
[----:B------:R-:W5:Y:S04]  /*0c90*/  LDS R39, [R9.X4+0x40] ;  /* 0x0000400009277984 */ /* 0x000f680000004800 */
[----:B------:R-:W5:Y:S04]  /*0ca0*/  LDS R12, [R9.X4+0xc0] ;  /* 0x0000c000090c7984 */ /* 0x000f680000004800 */
[----:B------:R-:W-:Y:S01]  /*0cb0*/  LDS R46, [R9.X4+0x1c0] ;  /* 0x0001c000092e7984 */ /* 0x000fe20000004800 */
[----:B0-----:R-:W-:-:S03]  /*0cc0*/  FFMA R16, R20, R14, R37 ;  /* 0x0000000e14107223 */ /* 0x001fc60000000025 */
[----:B------:R-:W0:Y:S01]  /*0cd0*/  LDS R37, [R9.X4+0x60] ;  /* 0x0000600009257984 */ /* 0x000e220000004800 */
[----:B-1----:R-:W-:-:S03]  /*0ce0*/  FFMA R41, R14, R24, R35 ;  /* 0x000000180e297223 */ /* 0x002fc60000000023 */
[----:B------:R-:W1:Y:S01]  /*0cf0*/  LDS R35, [R9.X4+0xe0] ;  /* 0x0000e00009237984 */ /* 0x000e620000004800 */
[----:B--2---:R-:W-:Y:S02]  /*0d00*/  FFMA R14, R20, R18, R13 ;  /* 0x00000012140e7223 */ /* 0x004fe4000000000d */
[----:B------:R-:W-:Y:S02]  /*0d10*/  FFMA R19, R18, R24, R19 ;  /* 0x0000001812137223 */ /* 0x000fe40000000013 */
[----:B---3--:R-:W-:Y:S02]  /*0d20*/  FFMA R18, R20, R42, R15 ;  /* 0x0000002a14127223 */ /* 0x008fe4000000000f */
[-C--:B------:R-:W-:Y:S02]  /*0d30*/  FFMA R13, R42, R21.reuse, R16 ;  /* 0x000000152a0d7223 */ /* 0x080fe40000000010 */
[----:B----4-:R-:W-:Y:S02]  /*0d40*/  FFMA R17, R20, R44, R17 ;  /* 0x0000002c14117223 */ /* 0x010fe40000000011 */
[----:B------:R-:W-:-:S02]  /*0d50*/  FFMA R15, R44, R21, R14 ;  /* 0x000000152c0f7223 */ /* 0x000fc4000000000e */
[CC--:B------:R-:W-:Y:S02]  /*0d60*/  FFMA R33, R44.reuse, R24.reuse, R33 ;  /* 0x000000182c217223 */ /* 0x0c0fe40000000021 */
[----:B------:R-:W-:Y:S02]  /*0d70*/  FFMA R19, R44, R25, R19 ;  /* 0x000000192c137223 */ /* 0x000fe40000000013 */
[----:B------:R-:W2:Y:S01]  /*0d80*/  LDS R44, [R9.X4+0x140] ;  /* 0x00014000092c7984 */ /* 0x000ea20000004800 */
[----:B------:R-:W-:Y:S02]  /*0d90*/  FFMA R14, R42, R24, R31 ;  /* 0x000000182a0e7223 */ /* 0x000fe4000000001f */
[CC--:B-----5:R-:W-:Y:S02]  /*0da0*/  FFMA R18, R39.reuse, R21.reuse, R18 ;  /* 0x0000001527127223 */ /* 0x0e0fe40000000012 */
[----:B------:R-:W-:Y:S02]  /*0db0*/  FFMA R17, R12, R21, R17 ;  /* 0x000000150c117223 */ /* 0x000fe40000000011 */
[-C--:B------:R-:W-:Y:S01]  /*0dc0*/  FFMA R41, R42, R25.reuse, R41 ;  /* 0x000000192a297223 */ /* 0x080fe20000000029 */
[----:B------:R-:W-:Y:S01]  /*0dd0*/  LDS R21, [R9.X4+0x180] ;  /* 0x0001800009157984 */ /* 0x000fe20000004800 */
[----:B------:R-:W-:-:S02]  /*0de0*/  FFMA R14, R39, R25, R14 ;  /* 0x00000019270e7223 */ /* 0x000fc4000000000e */
[C---:B------:R-:W-:Y:S02]  /*0df0*/  FFMA R25, R12.reuse, R25, R33 ;  /* 0x000000190c197223 */ /* 0x040fe40000000021 */
[C---:B------:R-:W-:Y:S01]  /*0e00*/  FFMA R20, R39.reuse, R22, R13 ;  /* 0x0000001627147223 */ /* 0x040fe2000000000d */
[----:B------:R-:W3:Y:S01]  /*0e10*/  LDS R33, [R9.X4+0x160] ;  /* 0x0001600009217984 */ /* 0x000ee20000004800 */
[----:B------:R-:W-:Y:S02]  /*0e20*/  FFMA R41, R39, R26, R41 ;  /* 0x0000001a27297223 */ /* 0x000fe40000000029 */
[CC--:B------:R-:W-:Y:S02]  /*0e30*/  FFMA R24, R12.reuse, R22.reuse, R15 ;  /* 0x000000160c187223 */ /* 0x0c0fe4000000000f */
[----:B0-----:R-:W-:Y:S02]  /*0e40*/  FFMA R42, R37, R22, R18 ;  /* 0x00000016252a7223 */ /* 0x001fe40000000012 */
[----:B------:R-:W-:-:S02]  /*0e50*/  FFMA R39, R12, R26, R19 ;  /* 0x0000001a0c277223 */ /* 0x000fc40000000013 */
[----:B------:R-:W-:Y:S02]  /*0e60*/  FFMA R48, R37, R26, R14 ;  /* 0x0000001a25307223 */ /* 0x000fe4000000000e */
[C---:B-1----:R-:W-:Y:S01]  /*0e70*/  FFMA R22, R35.reuse, R22, R17 ;  /* 0x0000001623167223 */ /* 0x042fe20000000011 */
[----:B------:R-:W0:Y:S01]  /*0e80*/  LDS R37, [R9.X4+0x1e0] ;  /* 0x0001e00009257984 */ /* 0x000e220000004800 */
[----:B------:R-:W-:Y:S02]  /*0e90*/  FFMA R26, R35, R26, R25 ;  /* 0x0000001a231a7223 */ /* 0x000fe40000000019 */
[C---:B------:R-:W-:Y:S01]  /*0ea0*/  FFMA R31, R46.reuse, R23, R24 ;  /* 0x000000172e1f7223 */ /* 0x040fe20000000018 */
[----:B------:R-:W1:Y:S01]  /*0eb0*/  LDS.128 R12, [R10+0x1410] ;  /* 0x001410000a0c7984 */ /* 0x000e620000000c00 */
[----:B------:R-:W-:-:S03]  /*0ec0*/  FFMA R39, R46, R27, R39 ;  /* 0x0000001b2e277223 */ /* 0x000fc60000000027 */
[----:B------:R-:W4:Y:S04]  /*0ed0*/  LDS.128 R16, [R10+0x14d0] ;  /* 0x0014d0000a107984 */ /* 0x000f280000000c00 */
[----:B------:R-:W-:Y:S01]  /*0ee0*/  LDS R35, [R9.X4+0x280] ;  /* 0x0002800009237984 */ /* 0x000fe20000004800 */
[----:B--2---:R-:W-:-:S03]  /*0ef0*/  FFMA R25, R44, R23, R20 ;  /* 0x000000172c197223 */ /* 0x004fc60000000014 */
[----:B------:R-:W2:Y:S01]  /*0f00*/  LDS R20, [R9.X4+0x200] ;  /* 0x0002000009147984 */ /* 0x000ea20000004800 */
[----:B------:R-:W-:-:S03]  /*0f10*/  FFMA R41, R44, R27, R41 ;  /* 0x0000001b2c297223 */ /* 0x000fc60000000029 */
[----:B------:R-:W5:Y:S04]  /*0f20*/  LDS R44, [R9.X4+0x1a0] ;  /* 0x0001a000092c7984 */ /* 0x000f680000004800 */
[----:B------:R-:W5:Y:S01]  /*0f30*/  LDS R46, [R9.X4+0x220] ;  /* 0x00022000092e7984 */ /* 0x000f620000004800 */
[C---:B---3--:R-:W-:Y:S02]  /*0f40*/  FFMA R42, R33.reuse, R23, R42 ;  /* 0x00000017212a7223 */ /* 0x048fe4000000002a */
[----:B------:R-:W-:Y:S02]  /*0f50*/  FFMA R48, R33, R27, R48 ;  /* 0x0000001b21307223 */ /* 0x000fe40000000030 */
[C---:B0-----:R-:W-:Y:S02]  /*0f60*/  FFMA R23, R37.reuse, R23, R22 ;  /* 0x0000001725177223 */ /* 0x041fe40000000016 */
[C---:B------:R-:W-:Y:S01]  /*0f70*/  FFMA R27, R37.reuse, R27, R26 ;  /* 0x0000001b251b7223 */ /* 0x040fe2000000001a */
[----:B------:R-:W0:Y:S01]  /*0f80*/  LDS R22, [R9.X4+0x2a0] ;  /* 0x0002a00009167984 */ /* 0x000e220000004800 */
[----:B-1----:R-:W-:-:S02]  /*0f90*/  FFMA R31, R37, R12, R31 ;  /* 0x0000000c251f7223 */ /* 0x002fc4000000001f */
[----:B------:R-:W-:Y:S02]  /*0fa0*/  FFMA R24, R33, R12, R25 ;  /* 0x0000000c21187223 */ /* 0x000fe40000000019 */
[-C--:B----4-:R-:W-:Y:S02]  /*0fb0*/  FFMA R39, R37, R16.reuse, R39 ;  /* 0x0000001025277223 */ /* 0x090fe40000000027 */
[----:B------:R-:W1:Y:S01]  /*0fc0*/  LDS R37, [R9.X4+0x300] ;  /* 0x0003000009257984 */ /* 0x000e620000004800 */
[C---:B------:R-:W-:Y:S02]  /*0fd0*/  FFMA R42, R12.reuse, R21, R42 ;  /* 0x000000150c2a7223 */ /* 0x040fe4000000002a */
[-C--:B------:R-:W-:Y:S02]  /*0fe0*/  FFMA R50, R33, R16.reuse, R41 ;  /* 0x0000001021327223 */ /* 0x080fe40000000029 */
[----:B------:R-:W-:Y:S02]  /*0ff0*/  FFMA R48, R21, R16, R48 ;  /* 0x0000001015307223 */ /* 0x000fe40000000030 */
[----:B--2---:R-:W-:-:S02]  /*1000*/  FFMA R26, R12, R20, R23 ;  /* 0x000000140c1a7223 */ /* 0x004fc40000000017 */
[----:B------:R-:W2:Y:S01]  /*1010*/  LDS R12, [R9.X4+0x320] ;  /* 0x00032000090c7984 */ /* 0x000ea20000004800 */
[C---:B------:R-:W-:Y:S02]  /*1020*/  FFMA R23, R21.reuse, R13, R24 ;  /* 0x0000000d15177223 */ /* 0x040fe40000000018 */
[----:B------:R-:W-:Y:S02]  /*1030*/  FFMA R25, R21, R17, R50 ;  /* 0x0000001115197223 */ /* 0x000fe40000000032 */
[C---:B------:R-:W-:Y:S02]  /*1040*/  FFMA R23, R35.reuse, R14, R23 ;  /* 0x0000000e23177223 */ /* 0x040fe40000000017 */
[----:B------:R-:W-:Y:S02]  /*1050*/  FFMA R25, R35, R18, R25 ;  /* 0x0000001223197223 */ /* 0x000fe40000000019 */
[C---:B------:R-:W-:Y:S01]  /*1060*/  FFMA R31, R20.reuse, R13, R31 ;  /* 0x0000000d141f7223 */ /* 0x040fe2000000001f */
[----:B------:R-:W3:Y:S01]  /*1070*/  LDS R35, [R9.X4+0x2c0] ;  /* 0x0002c00009237984 */ /* 0x000ee20000004800 */
[----:B------:R-:W-:-:S02]  /*1080*/  FFMA R39, R20, R17, R39 ;  /* 0x0000001114277223 */ /* 0x000fc40000000027 */
[C---:B-----5:R-:W-:Y:S02]  /*1090*/  FFMA R21, R44.reuse, R13, R42 ;  /* 0x0000000d2c157223 */ /* 0x060fe4000000002a */
[----:B------:R-:W-:Y:S02]  /*10a0*/  FFMA R33, R44, R17, R48 ;  /* 0x000000112c217223 */ /* 0x000fe40000000030 */
[----:B------:R-:W-:Y:S01]  /*10b0*/  FFMA R27, R20, R16, R27 ;  /* 0x00000010141b7223 */ /* 0x000fe2000000001b */
[----:B------:R-:W-:Y:S01]  /*10c0*/  LDS R44, [R9.X4+0x440] ;  /* 0x00044000092c7984 */ /* 0x000fe20000004800 */
[C---:B------:R-:W-:Y:S02]  /*10d0*/  FFMA R13, R46.reuse, R13, R26 ;  /* 0x0000000d2e0d7223 */ /* 0x040fe4000000001a */
[----:B------:R-:W-:Y:S02]  /*10e0*/  FFMA R17, R46, R17, R27 ;  /* 0x000000112e117223 */ /* 0x000fe4000000001b */
[----:B0-----:R-:W-:-:S02]  /*10f0*/  FFMA R42, R22, R18, R33 ;  /* 0x00000012162a7223 */ /* 0x001fc40000000021 */
[CC--:B------:R-:W-:Y:S02]  /*1100*/  FFMA R16, R22.reuse, R14.reuse, R21 ;  /* 0x0000000e16107223 */ /* 0x0c0fe40000000015 */
[C---:B------:R-:W-:Y:S02]  /*1110*/  FFMA R33, R22.reuse, R15, R23 ;  /* 0x0000000f16217223 */ /* 0x040fe40000000017 */
[----:B------:R-:W-:Y:S02]  /*1120*/  FFMA R43, R22, R19, R25 ;  /* 0x00000013162b7223 */ /* 0x000fe40000000019 */
[C---:B-1----:R-:W-:Y:S01]  /*1130*/  FFMA R31, R37.reuse, R14, R31 ;  /* 0x0000000e251f7223 */ /* 0x042fe2000000001f */
[----:B------:R-:W0:Y:S01]  /*1140*/  LDS.128 R20, [R10+0x1420] ;  /* 0x001420000a147984 */ /* 0x000e220000000c00 */
[----:B------:R-:W-:-:S03]  /*1150*/  FFMA R41, R37, R18, R39 ;  /* 0x0000001225297223 */ /* 0x000fc60000000027 */
[----:B------:R-:W1:Y:S01]  /*1160*/  LDS R37, [R9.X4+0x340] ;  /* 0x0003400009257984 */ /* 0x000e620000004800 */
[----:B--2---:R-:W-:-:S03]  /*1170*/  FFMA R18, R12, R18, R17 ;  /* 0x000000120c127223 */ /* 0x004fc60000000011 */
[----:B------:R-:W2:Y:S01]  /*1180*/  LDS.128 R24, [R10+0x14e0] ;  /* 0x0014e0000a187984 */ /* 0x000ea20000000c00 */
[C---:B------:R-:W-:Y:S02]  /*1190*/  FFMA R41, R12.reuse, R19, R41 ;  /* 0x000000130c297223 */ /* 0x040fe40000000029 */
[C---:B------:R-:W-:Y:S01]  /*11a0*/  FFMA R14, R12.reuse, R14, R13 ;  /* 0x0000000e0c0e7223 */ /* 0x040fe2000000000d */
[----:B------:R-:W4:Y:S01]  /*11b0*/  LDS R39, [R9.X4+0x2e0] ;  /* 0x0002e00009277984 */ /* 0x000f220000004800 */
[----:B------:R-:W-:-:S03]  /*11c0*/  FFMA R31, R12, R15, R31 ;  /* 0x0000000f0c1f7223 */ /* 0x000fc6000000001f */
[----:B------:R-:W5:Y:S01]  /*11d0*/  LDS R17, [R9.X4+0x360] ;  /* 0x0003600009117984 */ /* 0x000f620000004800 */
[C---:B---3--:R-:W-:Y:S02]  /*11e0*/  FFMA R45, R35.reuse, R19, R42 ;  /* 0x00000013232d7223 */ /* 0x048fe4000000002a */
[C---:B------:R-:W-:Y:S01]  /*11f0*/  FFMA R13, R35.reuse, R15, R16 ;  /* 0x0000000f230d7223 */ /* 0x040fe20000000010 */
[----:B------:R-:W3:Y:S01]  /*1200*/  LDS R42, [R9.X4+0x3c0] ;  /* 0x0003c000092a7984 */ /* 0x000ee20000004800 */
[----:B0-----:R-:W-:-:S03]  /*1210*/  FFMA R12, R35, R20, R33 ;  /* 0x00000014230c7223 */ /* 0x001fc60000000021 */
[----:B------:R-:W0:Y:S01]  /*1220*/  LDS R33, [R9.X4+0x460] ;  /* 0x0004600009217984 */ /* 0x000e220000004800 */
[----:B-1----:R-:W-:-:S03]  /*1230*/  FFMA R46, R37, R19, R18 ;  /* 0x00000013252e7223 */ /* 0x002fc60000000012 */
[----:B------:R-:W1:Y:S01]  /*1240*/  LDS R19, [R9.X4+0x3e0] ;  /* 0x0003e00009137984 */ /* 0x000e620000004800 */
[----:B------:R-:W-:Y:S02]  /*1250*/  FFMA R15, R37, R15, R14 ;  /* 0x0000000f250f7223 */ /* 0x000fe4000000000e */
[----:B--2---:R-:W-:Y:S02]  /*1260*/  FFMA R43, R35, R24, R43 ;  /* 0x00000018232b7223 */ /* 0x004fe4000000002b */
[----:B------:R-:W2:Y:S01]  /*1270*/  LDS R35, [R9.X4+0x400] ;  /* 0x0004000009237984 */ /* 0x000ea20000004800 */
[----:B------:R-:W-:Y:S02]  /*1280*/  FFMA R14, R37, R20, R31 ;  /* 0x00000014250e7223 */ /* 0x000fe4000000001f */
[C---:B----4-:R-:W-:Y:S01]  /*1290*/  FFMA R16, R20.reuse, R39, R13 ;  /* 0x0000002714107223 */ /* 0x050fe2000000000d */
[----:B------:R-:W4:Y:S01]  /*12a0*/  LDS R31, [R9.X4+0x480] ;  /* 0x00048000091f7984 */ /* 0x000f220000004800 */
[----:B-----5:R-:W-:-:S02]  /*12b0*/  FFMA R18, R20, R17, R15 ;  /* 0x0000001114127223 */ /* 0x020fc4000000000f */
[-C--:B------:R-:W-:Y:S01]  /*12c0*/  FFMA R41, R37, R24.reuse, R41 ;  /* 0x0000001825297223 */ /* 0x080fe20000000029 */
[----:B------:R-:W5:Y:S01]  /*12d0*/  LDS R20, [R9.X4+0x420] ;  /* 0x0004200009147984 */ /* 0x000f620000004800 */
[C---:B---3--:R-:W-:Y:S02]  /*12e0*/  FFMA R13, R42.reuse, R21, R12 ;  /* 0x000000152a0d7223 */ /* 0x048fe4000000000c */
[----:B------:R-:W-:Y:S02]  /*12f0*/  FFMA R43, R42, R25, R43 ;  /* 0x000000192a2b7223 */ /* 0x000fe4000000002b */
[----:B------:R-:W-:Y:S01]  /*1300*/  FFMA R48, R39, R24, R45 ;  /* 0x0000001827307223 */ /* 0x000fe2000000002d */
[----:B------:R-:W3:Y:S01]  /*1310*/  LDS R42, [R9.X4+0x4a0] ;  /* 0x0004a000092a7984 */ /* 0x000ee20000004800 */
[C---:B------:R-:W-:Y:S02]  /*1320*/  FFMA R15, R44.reuse, R21, R14 ;  /* 0x000000152c0f7223 */ /* 0x040fe4000000000e */
[----:B------:R-:W-:-:S02]  /*1330*/  FFMA R41, R44, R25, R41 ;  /* 0x000000192c297223 */ /* 0x000fc40000000029 */
[----:B------:R-:W-:Y:S02]  /*1340*/  FFMA R46, R17, R24, R46 ;  /* 0x00000018112e7223 */ /* 0x000fe4000000002e */
[C---:B0-----:R-:W-:Y:S02]  /*1350*/  FFMA R18, R33.reuse, R21, R18 ;  /* 0x0000001521127223 */ /* 0x041fe40000000012 */
[-C--:B------:R-:W-:Y:S02]  /*1360*/  FFMA R24, R33, R22.reuse, R15 ;  /* 0x0000001621187223 */ /* 0x080fe4000000000f */
[C---:B-1----:R-:W-:Y:S02]  /*1370*/  FFMA R48, R19.reuse, R25, R48 ;  /* 0x0000001913307223 */ /* 0x042fe40000000030 */
[C---:B------:R-:W-:Y:S02]  /*1380*/  FFMA R17, R19.reuse, R21, R16 ;  /* 0x0000001513117223 */ /* 0x040fe40000000010 */
[----:B------:R-:W-:-:S02]  /*1390*/  FFMA R12, R19, R22, R13 ;  /* 0x00000016130c7223 */ /* 0x000fc4000000000d */
[-C--:B------:R-:W-:Y:S02]  /*13a0*/  FFMA R14, R19, R26.reuse, R43 ;  /* 0x0000001a130e7223 */ /* 0x080fe4000000002b */
[-C--:B------:R-:W-:Y:S01]  /*13b0*/  FFMA R44, R33, R26.reuse, R41 ;  /* 0x0000001a212c7223 */ /* 0x080fe20000000029 */
[----:B------:R-:W-:Y:S01]  /*13c0*/  LDS R43, [R9.X4+0x500] ;  /* 0x00050000092b7984 */ /* 0x000fe20000004800 */
[----:B--2---:R-:W-:Y:S02]  /*13d0*/  FFMA R48, R35, R26, R48 ;  /* 0x0000001a23307223 */ /* 0x004fe40000000030 */
[----:B------:R-:W-:Y:S02]  /*13e0*/  FFMA R46, R33, R25, R46 ;  /* 0x00000019212e7223 */ /* 0x000fe4000000002e */
[C---:B------:R-:W-:Y:S02]  /*13f0*/  FFMA R21, R35.reuse, R22, R17 ;  /* 0x0000001623157223 */ /* 0x040fe40000000011 */
[----:B------:R-:W-:-:S02]  /*1400*/  FFMA R25, R35, R23, R12 ;  /* 0x0000001723197223 */ /* 0x000fc4000000000c */
[----:B------:R-:W-:Y:S02]  /*1410*/  FFMA R37, R35, R27, R14 ;  /* 0x0000001b23257223 */ /* 0x000fe4000000000e */
[C---:B----4-:R-:W-:Y:S01]  /*1420*/  FFMA R22, R31.reuse, R22, R18 ;  /* 0x000000161f167223 */ /* 0x050fe20000000012 */
[----:B------:R-:W0:Y:S01]  /*1430*/  LDS.128 R12, [R10+0x1430] ;  /* 0x001430000a0c7984 */ /* 0x000e220000000c00 */
[C---:B------:R-:W-:Y:S02]  /*1440*/  FFMA R33, R31.reuse, R23, R24 ;  /* 0x000000171f217223 */ /* 0x040fe40000000018 */
[CC--:B------:R-:W-:Y:S01]  /*1450*/  FFMA R39, R31.reuse, R27.reuse, R44 ;  /* 0x0000001b1f277223 */ /* 0x0c0fe2000000002c */
[----:B------:R-:W1:Y:S01]  /*1460*/  LDS.128 R16, [R10+0x14f0] ;  /* 0x0014f0000a107984 */ /* 0x000e620000000c00 */
[----:B-----5:R-:W-:Y:S02]  /*1470*/  FFMA R41, R20, R27, R48 ;  /* 0x0000001b14297223 */ /* 0x020fe40000000030 */
[----:B------:R-:W-:Y:S01]  /*1480*/  FFMA R46, R31, R26, R46 ;  /* 0x0000001a1f2e7223 */ /* 0x000fe2000000002e */
[----:B------:R-:W2:Y:S01]  /*1490*/  LDS R24, [R9.X4+0x580] ;  /* 0x0005800009187984 */ /* 0x000ea20000004800 */
[----:B---3--:R-:W-:-:S02]  /*14a0*/  FFMA R35, R42, R23, R22 ;  /* 0x000000172a237223 */ /* 0x008fc40000000016 */
[----:B------:R-:W-:Y:S01]  /*14b0*/  FFMA R27, R42, R27, R46 ;  /* 0x0000001b2a1b7223 */ /* 0x000fe2000000002e */
[----:B------:R-:W3:Y:S01]  /*14c0*/  LDS R44, [R9.X4+0x520] ;  /* 0x00052000092c7984 */ /* 0x000ee20000004800 */
[----:B------:R-:W-:-:S03]  /*14d0*/  FFMA R31, R20, R23, R21 ;  /* 0x00000017141f7223 */ /* 0x000fc60000000015 */
[----:B------:R-:W4:Y:S04]  /*14e0*/  LDS R48, [R9.X4+0x5a0] ;  /* 0x0005a00009307984 */ /* 0x000f280000004800 */
[----:B------:R-:W5:Y:S04]  /*14f0*/  LDS R42, [R9.X4+0x540] ;  /* 0x00054000092a7984 */ /* 0x000f680000004800 */
[----:B------:R-:W5:Y:S04]  /*1500*/  LDS R20, [R9.X4+0x5c0] ;  /* 0x0005c00009147984 */ /* 0x000f680000004800 */
[----:B------:R-:W5:Y:S04]  /*1510*/  LDS R23, [R9.X4+0x560] ;  /* 0x0005600009177984 */ /* 0x000f680000004800 */
[----:B------:R-:W5:Y:S04]  /*1520*/  LDS R21, [R9.X4+0x5e0] ;  /* 0x0005e00009157984 */ /* 0x000f680000004800 */
[----:B------:R-:W5:Y:S01]  /*1530*/  LDS R46, [R9.X4+0x6c0] ;  /* 0x0006c000092e7984 */ /* 0x000f620000004800 */
[----:B0-----:R-:W-:-:S02]  /*1540*/  FFMA R22, R12, R43, R25 ;  /* 0x0000002b0c167223 */ /* 0x001fc40000000019 */
[----:B-1----:R-:W-:Y:S02]  /*1550*/  FFMA R37, R43, R16, R37 ;  /* 0x000000102b257223 */ /* 0x002fe40000000025 */
[----:B--2---:R-:W-:Y:S02]  /*1560*/  FFMA R26, R12, R24, R33 ;  /* 0x000000180c1a7223 */ /* 0x004fe40000000021 */
[----:B------:R-:W-:Y:S01]  /*1570*/  FFMA R39, R24, R16, R39 ;  /* 0x0000001018277223 */ /* 0x000fe20000000027 */
[----:B------:R-:W0:Y:S01]  /*1580*/  LDS R33, [R9.X4+0x660] ;  /* 0x0006600009217984 */ /* 0x000e220000004800 */
[----:B---3--:R-:W-:Y:S02]  /*1590*/  FFMA R24, R12, R44, R31 ;  /* 0x0000002c0c187223 */ /* 0x008fe4000000001f */
[----:B------:R-:W-:Y:S02]  /*15a0*/  FFMA R41, R44, R16, R41 ;  /* 0x000000102c297223 */ /* 0x000fe40000000029 */
[----:B----4-:R-:W-:-:S02]  /*15b0*/  FFMA R35, R12, R48, R35 ;  /* 0x000000300c237223 */ /* 0x010fc40000000023 */
[----:B------:R-:W1:Y:S01]  /*15c0*/  LDS R12, [R9.X4+0x640] ;  /* 0x00064000090c7984 */ /* 0x000e620000004800 */
[----:B------:R-:W-:Y:S02]  /*15d0*/  FFMA R31, R48, R16, R27 ;  /* 0x00000010301f7223 */ /* 0x000fe4000000001b */
[C---:B------:R-:W-:Y:S02]  /*15e0*/  FFMA R25, R44.reuse, R13, R22 ;  /* 0x0000000d2c197223 */ /* 0x040fe40000000016 */
[----:B------:R-:W-:Y:S02]  /*15f0*/  FFMA R37, R44, R17, R37 ;  /* 0x000000112c257223 */ /* 0x000fe40000000025 */
[C---:B------:R-:W-:Y:S02]  /*1600*/  FFMA R27, R48.reuse, R13, R26 ;  /* 0x0000000d301b7223 */ /* 0x040fe4000000001a */
[----:B------:R-:W-:Y:S02]  /*1610*/  FFMA R39, R48, R17, R39 ;  /* 0x0000001130277223 */ /* 0x000fe40000000027 */
[----:B-----5:R-:W-:-:S02]  /*1620*/  FFMA R24, R42, R13, R24 ;  /* 0x0000000d2a187223 */ /* 0x020fc40000000018 */
[----:B------:R-:W-:Y:S02]  /*1630*/  FFMA R41, R42, R17, R41 ;  /* 0x000000112a297223 */ /* 0x000fe40000000029 */
[C---:B------:R-:W-:Y:S02]  /*1640*/  FFMA R35, R20.reuse, R13, R35 ;  /* 0x0000000d14237223 */ /* 0x040fe40000000023 */
[----:B------:R-:W-:Y:S01]  /*1650*/  FFMA R31, R20, R17, R31 ;  /* 0x00000011141f7223 */ /* 0x000fe2000000001f */
[----:B------:R-:W-:Y:S01]  /*1660*/  LDS R13, [R9.X4+0x680] ;  /* 0x00068000090d7984 */ /* 0x000fe20000004800 */
[C---:B------:R-:W-:Y:S02]  /*1670*/  FFMA R16, R42.reuse, R14, R25 ;  /* 0x0000000e2a107223 */ /* 0x040fe40000000019 */
[----:B------:R-:W-:Y:S02]  /*1680*/  FFMA R43, R42, R18, R37 ;  /* 0x000000122a2b7223 */ /* 0x000fe40000000025 */
[C---:B------:R-:W-:Y:S01]  /*1690*/  FFMA R42, R20.reuse, R14, R27 ;  /* 0x0000000e142a7223 */ /* 0x040fe2000000001b */
[----:B------:R-:W2:Y:S01]  /*16a0*/  LDS R37, [R9.X4+0x6e0] ;  /* 0x0006e00009257984 */ /* 0x000ea20000004800 */
[----:B------:R-:W-:-:S02]  /*16b0*/  FFMA R39, R20, R18, R39 ;  /* 0x0000001214277223 */ /* 0x000fc40000000027 */
[C---:B------:R-:W-:Y:S02]  /*16c0*/  FFMA R44, R23.reuse, R14, R24 ;  /* 0x0000000e172c7223 */ /* 0x040fe40000000018 */
[----:B------:R-:W-:Y:S01]  /*16d0*/  FFMA R48, R23, R18, R41 ;  /* 0x0000001217307223 */ /* 0x000fe20000000029 */
[----:B------:R-:W3:Y:S01]  /*16e0*/  LDS.128 R24, [R10+0x1500] ;  /* 0x001500000a187984 */ /* 0x000ee20000000c00 */
[C---:B------:R-:W-:Y:S02]  /*16f0*/  FFMA R14, R21.reuse, R14, R35 ;  /* 0x0000000e150e7223 */ /* 0x040fe40000000023 */
[----:B------:R-:W-:Y:S01]  /*1700*/  FFMA R18, R21, R18, R31 ;  /* 0x0000001215127223 */ /* 0x000fe2000000001f */
[----:B------:R-:W-:Y:S01]  /*1710*/  LDS R35, [R9.X4+0x780] ;  /* 0x0007800009237984 */ /* 0x000fe20000004800 */
[C---:B------:R-:W-:Y:S02]  /*1720*/  FFMA R31, R46.reuse, R15, R42 ;  /* 0x0000000f2e1f7223 */ /* 0x040fe4000000002a */
[----:B------:R-:W-:Y:S01]  /*1730*/  FFMA R39, R46, R19, R39 ;  /* 0x000000132e277223 */ /* 0x000fe20000000027 */
[----:B------:R-:W4:Y:S01]  /*1740*/  LDS.128 R20, [R10+0x1440] ;  /* 0x001440000a147984 */ /* 0x000f220000000c00 */
[----:B0-----:R-:W-:-:S02]  /*1750*/  FFMA R44, R33, R15, R44 ;  /* 0x0000000f212c7223 */ /* 0x001fc4000000002c */
[C---:B-1----:R-:W-:Y:S01]  /*1760*/  FFMA R17, R12.reuse, R15, R16 ;  /* 0x0000000f0c117223 */ /* 0x042fe20000000010 */
[----:B------:R-:W-:Y:S01]  /*1770*/  LDS R42, [R9.X4+0x6a0] ;  /* 0x0006a000092a7984 */ /* 0x000fe20000004800 */
[-C--:B------:R-:W-:Y:S02]  /*1780*/  FFMA R43, R12, R19.reuse, R43 ;  /* 0x000000130c2b7223 */ /* 0x080fe4000000002b */
[----:B------:R-:W-:Y:S01]  /*1790*/  FFMA R48, R33, R19, R48 ;  /* 0x0000001321307223 */ /* 0x000fe20000000030 */
[----:B------:R-:W0:Y:S04]  /*17a0*/  LDS R12, [R9.X4+0x700] ;  /* 0x00070000090c7984 */ /* 0x000e280000004800 */
[----:B------:R-:W1:Y:S01]  /*17b0*/  LDS R46, [R9.X4+0x720] ;  /* 0x00072000092e7984 */ /* 0x000e620000004800 */
[----:B--2---:R-:W-:-:S02]  /*17c0*/  FFMA R15, R37, R15, R14 ;  /* 0x0000000f250f7223 */ /* 0x004fc4000000000e */
[C---:B------:R-:W-:Y:S01]  /*17d0*/  FFMA R19, R37.reuse, R19, R18 ;  /* 0x0000001325137223 */ /* 0x040fe20000000012 */
[----:B------:R-:W2:Y:S01]  /*17e0*/  LDS R14, [R9.X4+0x7a0] ;  /* 0x0007a000090e7984 */ /* 0x000ea20000004800 */
[-C--:B---3--:R-:W-:Y:S02]  /*17f0*/  FFMA R39, R37, R24.reuse, R39 ;  /* 0x0000001825277223 */ /* 0x088fe40000000027 */
[-C--:B------:R-:W-:Y:S02]  /*1800*/  FFMA R50, R33, R24.reuse, R43 ;  /* 0x0000001821327223 */ /* 0x080fe4000000002b */
[----:B------:R-:W-:Y:S02]  /*1810*/  FFMA R48, R13, R24, R48 ;  /* 0x000000180d307223 */ /* 0x000fe40000000030 */
[-C--:B----4-:R-:W-:Y:S02]  /*1820*/  FFMA R31, R37, R20.reuse, R31 ;  /* 0x00000014251f7223 */ /* 0x090fe4000000001f */
[----:B------:R-:W3:Y:S01]  /*1830*/  LDS R37, [R9.X4+0x800] ;  /* 0x0008000009257984 */ /* 0x000ee20000004800 */
[----:B------:R-:W-:-:S02]  /*1840*/  FFMA R16, R33, R20, R17 ;  /* 0x0000001421107223 */ /* 0x000fc40000000011 */
[C---:B------:R-:W-:Y:S02]  /*1850*/  FFMA R44, R20.reuse, R13, R44 ;  /* 0x0000000d142c7223 */ /* 0x040fe4000000002c */
[C---:B------:R-:W-:Y:S02]  /*1860*/  FFMA R17, R13.reuse, R25, R50 ;  /* 0x000000190d117223 */ /* 0x040fe40000000032 */
[----:B0-----:R-:W-:Y:S02]  /*1870*/  FFMA R18, R20, R12, R15 ;  /* 0x0000000c14127223 */ /* 0x001fe4000000000f */
[----:B------:R-:W0:Y:S01]  /*1880*/  LDS R20, [R9.X4+0x820] ;  /* 0x0008200009147984 */ /* 0x000e220000004800 */
[-C--:B------:R-:W-:Y:S02]  /*1890*/  FFMA R15, R13, R21.reuse, R16 ;  /* 0x000000150d0f7223 */ /* 0x080fe40000000010 */
[C---:B------:R-:W-:Y:S02]  /*18a0*/  FFMA R31, R12.reuse, R21, R31 ;  /* 0x000000150c1f7223 */ /* 0x040fe4000000001f */
[----:B------:R-:W-:-:S02]  /*18b0*/  FFMA R39, R12, R25, R39 ;  /* 0x000000190c277223 */ /* 0x000fc40000000027 */
[C---:B------:R-:W-:Y:S02]  /*18c0*/  FFMA R13, R42.reuse, R21, R44 ;  /* 0x000000152a0d7223 */ /* 0x040fe4000000002c */
[----:B------:R-:W-:Y:S01]  /*18d0*/  FFMA R33, R42, R25, R48 ;  /* 0x000000192a217223 */ /* 0x000fe20000000030 */
[----:B------:R-:W-:Y:S01]  /*18e0*/  LDS R44, [R9.X4+0x940] ;  /* 0x00094000092c7984 */ /* 0x000fe20000004800 */
[C---:B------:R-:W-:Y:S02]  /*18f0*/  FFMA R15, R35.reuse, R22, R15 ;  /* 0x00000016230f7223 */ /* 0x040fe4000000000f */
[----:B------:R-:W-:Y:S02]  /*1900*/  FFMA R17, R35, R26, R17 ;  /* 0x0000001a23117223 */ /* 0x000fe40000000011 */
[----:B------:R-:W-:Y:S01]  /*1910*/  FFMA R19, R12, R24, R19 ;  /* 0x000000180c137223 */ /* 0x000fe20000000013 */
[----:B------:R-:W4:Y:S01]  /*1920*/  LDS R35, [R9.X4+0x7c0] ;  /* 0x0007c00009237984 */ /* 0x000f220000004800 */
[----:B-1----:R-:W-:-:S02]  /*1930*/  FFMA R21, R46, R21, R18 ;  /* 0x000000152e157223 */ /* 0x002fc40000000012 */
[C---:B--2---:R-:W-:Y:S02]  /*1940*/  FFMA R42, R14.reuse, R26, R33 ;  /* 0x0000001a0e2a7223 */ /* 0x044fe40000000021 */
[CC--:B------:R-:W-:Y:S02]  /*1950*/  FFMA R24, R14.reuse, R22.reuse, R13 ;  /* 0x000000160e187223 */ /* 0x0c0fe4000000000d */
[C---:B------:R-:W-:Y:S02]  /*1960*/  FFMA R33, R14.reuse, R23, R15 ;  /* 0x000000170e217223 */ /* 0x040fe4000000000f */
[----:B------:R-:W-:Y:S02]  /*1970*/  FFMA R43, R14, R27, R17 ;  /* 0x0000001b0e2b7223 */ /* 0x000fe40000000011 */
[----:B------:R-:W1:Y:S01]  /*1980*/  LDS.128 R12, [R10+0x1450] ;  /* 0x001450000a0c7984 */ /* 0x000e620000000c00 */
[----:B------:R-:W-:Y:S02]  /*1990*/  FFMA R25, R46, R25, R19 ;  /* 0x000000192e197223 */ /* 0x000fe40000000013 */
[C---:B---3--:R-:W-:Y:S01]  /*19a0*/  FFMA R31, R37.reuse, R22, R31 ;  /* 0x00000016251f7223 */ /* 0x048fe2000000001f */
[----:B------:R-:W2:Y:S01]  /*19b0*/  LDS.128 R16, [R10+0x1510] ;  /* 0x001510000a107984 */ /* 0x000ea20000000c00 */
[----:B------:R-:W-:-:S03]  /*19c0*/  FFMA R41, R37, R26, R39 ;  /* 0x0000001a25297223 */ /* 0x000fc60000000027 */
[----:B------:R-:W3:Y:S01]  /*19d0*/  LDS R37, [R9.X4+0x840] ;  /* 0x0008400009257984 */ /* 0x000ee20000004800 */
[----:B0-----:R-:W-:-:S03]  /*19e0*/  FFMA R26, R20, R26, R25 ;  /* 0x0000001a141a7223 */ /* 0x001fc60000000019 */
[----:B------:R-:W0:Y:S01]  /*19f0*/  LDS R39, [R9.X4+0x7e0] ;  /* 0x0007e00009277984 */ /* 0x000e220000004800 */
[C---:B------:R-:W-:Y:S02]  /*1a00*/  FFMA R41, R20.reuse, R27, R41 ;  /* 0x0000001b14297223 */ /* 0x040fe40000000029 */
[C---:B------:R-:W-:Y:S01]  /*1a10*/  FFMA R22, R20.reuse, R22, R21 ;  /* 0x0000001614167223 */ /* 0x040fe20000000015 */
[----:B------:R-:W5:Y:S01]  /*1a20*/  LDS R25, [R9.X4+0x860] ;  /* 0x0008600009197984 */ /* 0x000f620000004800 */
[----:B------:R-:W-:Y:S02]  /*1a30*/  FFMA R31, R20, R23, R31 ;  /* 0x00000017141f7223 */ /* 0x000fe4000000001f */
[C---:B----4-:R-:W-:Y:S02]  /*1a40*/  FFMA R45, R35.reuse, R27, R42 ;  /* 0x0000001b232d7223 */ /* 0x050fe4000000002a */
[----:B------:R-:W4:Y:S01]  /*1a50*/  LDS R42, [R9.X4+0x8c0] ;  /* 0x0008c000092a7984 */ /* 0x000f220000004800 */
[----:B------:R-:W-:-:S02]  /*1a60*/  FFMA R21, R35, R23, R24 ;  /* 0x0000001723157223 */ /* 0x000fc40000000018 */
[C---:B-1----:R-:W-:Y:S02]  /*1a70*/  FFMA R20, R35.reuse, R12, R33 ;  /* 0x0000000c23147223 */ /* 0x042fe40000000021 */
[----:B------:R-:W1:Y:S01]  /*1a80*/  LDS R33, [R9.X4+0x960] ;  /* 0x0009600009217984 */ /* 0x000e620000004800 */
[----:B--2---:R-:W-:-:S03]  /*1a90*/  FFMA R43, R35, R16, R43 ;  /* 0x00000010232b7223 */ /* 0x004fc6000000002b */
[----:B------:R-:W-:Y:S01]  /*1aa0*/  LDS R35, [R9.X4+0x900] ;  /* 0x0009000009237984 */ /* 0x000fe20000004800 */
[----:B---3--:R-:W-:-:S03]  /*1ab0*/  FFMA R46, R37, R27, R26 ;  /* 0x0000001b252e7223 */ /* 0x008fc6000000001a */
[----:B------:R-:W2:Y:S01]  /*1ac0*/  LDS R27, [R9.X4+0x8e0] ;  /* 0x0008e000091b7984 */ /* 0x000ea20000004800 */
[C---:B------:R-:W-:Y:S02]  /*1ad0*/  FFMA R23, R37.reuse, R23, R22 ;  /* 0x0000001725177223 */ /* 0x040fe40000000016 */
[----:B------:R-:W-:Y:S02]  /*1ae0*/  FFMA R22, R37, R12, R31 ;  /* 0x0000000c25167223 */ /* 0x000fe4000000001f */
[----:B------:R-:W3:Y:S01]  /*1af0*/  LDS R31, [R9.X4+0x980] ;  /* 0x00098000091f7984 */ /* 0x000ee20000004800 */
[C---:B0-----:R-:W-:Y:S02]  /*1b00*/  FFMA R24, R12.reuse, R39, R21 ;  /* 0x000000270c187223 */ /* 0x041fe40000000015 */
[----:B-----5:R-:W-:Y:S02]  /*1b10*/  FFMA R26, R12, R25, R23 ;  /* 0x000000190c1a7223 */ /* 0x020fe40000000017 */
[----:B------:R-:W0:Y:S01]  /*1b20*/  LDS R12, [R9.X4+0x920] ;  /* 0x00092000090c7984 */ /* 0x000e220000004800 */
[----:B------:R-:W-:-:S02]  /*1b30*/  FFMA R48, R39, R16, R45 ;  /* 0x0000001027307223 */ /* 0x000fc4000000002d */
[-C--:B------:R-:W-:Y:S01]  /*1b40*/  FFMA R41, R37, R16.reuse, R41 ;  /* 0x0000001025297223 */ /* 0x080fe20000000029 */
[----:B------:R-:W-:Y:S01]  /*1b50*/  LDS R45, [R9.X4+0x1200] ;  /* 0x00120000092d7984 */ /* 0x000fe20000004800 */
[----:B------:R-:W-:Y:S02]  /*1b60*/  FFMA R46, R25, R16, R46 ;  /* 0x00000010192e7223 */ /* 0x000fe4000000002e */
[C---:B------:R-:W-:Y:S02]  /*1b70*/  FFMA R23, R44.reuse, R13, R22 ;  /* 0x0000000d2c177223 */ /* 0x040fe40000000016 */
[----:B------:R-:W-:Y:S02]  /*1b80*/  FFMA R41, R44, R17, R41 ;  /* 0x000000112c297223 */ /* 0x000fe40000000029 */
[C---:B----4-:R-:W-:Y:S01]  /*1b90*/  FFMA R21, R42.reuse, R13, R20 ;  /* 0x0000000d2a157223 */ /* 0x050fe20000000014 */
[----:B------:R-:W4:Y:S01]  /*1ba0*/  LDS R44, [R9.X4+0x9a0] ;  /* 0x0009a000092c7984 */ /* 0x000f220000004800 */
[----:B------:R-:W-:-:S02]  /*1bb0*/  FFMA R43, R42, R17, R43 ;  /* 0x000000112a2b7223 */ /* 0x000fc4000000002b */
[C---:B-1----:R-:W-:Y:S02]  /*1bc0*/  FFMA R26, R33.reuse, R13, R26 ;  /* 0x0000000d211a7223 */ /* 0x042fe4000000001a */
[CC--:B------:R-:W-:Y:S02]  /*1bd0*/  FFMA R46, R33.reuse, R17.reuse, R46 ;  /* 0x00000011212e7223 */ /* 0x0c0fe4000000002e */
[C---:B------:R-:W-:Y:S02]  /*1be0*/  FFMA R42, R33.reuse, R14, R23 ;  /* 0x0000000e212a7223 */ /* 0x040fe40000000017 */
[----:B------:R-:W-:Y:S02]  /*1bf0*/  FFMA R50, R33, R18, R41 ;  /* 0x0000001221327223 */ /* 0x000fe40000000029 */
[C---:B--2---:R-:W-:Y:S02]  /*1c00*/  FFMA R48, R27.reuse, R17, R48 ;  /* 0x000000111b307223 */ /* 0x044fe40000000030 */
[----:B------:R-:W-:-:S02]  /*1c10*/  FFMA R25, R27, R13, R24 ;  /* 0x0000000d1b197223 */ /* 0x000fc40000000018 */
[C---:B------:R-:W-:Y:S02]  /*1c20*/  FFMA R16, R27.reuse, R14, R21 ;  /* 0x0000000e1b107223 */ /* 0x040fe40000000015 */
[-C--:B------:R-:W-:Y:S02]  /*1c30*/  FFMA R20, R27, R18.reuse, R43 ;  /* 0x000000121b147223 */ /* 0x080fe4000000002b */
[C---:B------:R-:W-:Y:S01]  /*1c40*/  FFMA R48, R35.reuse, R18, R48 ;  /* 0x0000001223307223 */ /* 0x040fe20000000030 */
[----:B------:R-:W-:Y:S01]  /*1c50*/  LDS R43, [R9.X4+0xa40] ;  /* 0x000a4000092b7984 */ /* 0x000fe20000004800 */
[CC--:B------:R-:W-:Y:S02]  /*1c60*/  FFMA R13, R35.reuse, R14.reuse, R25 ;  /* 0x0000000e230d7223 */ /* 0x0c0fe40000000019 */
[C---:B------:R-:W-:Y:S02]  /*1c70*/  FFMA R17, R35.reuse, R15, R16 ;  /* 0x0000000f23117223 */ /* 0x040fe40000000010 */
[----:B------:R-:W-:Y:S01]  /*1c80*/  FFMA R37, R35, R19, R20 ;  /* 0x0000001323257223 */ /* 0x000fe20000000014 */
[----:B------:R-:W-:Y:S01]  /*1c90*/  LDS R16, [R9.X4+0xa00] ;  /* 0x000a000009107984 */ /* 0x000fe20000004800 */
[----:B---3--:R-:W-:-:S02]  /*1ca0*/  FFMA R14, R31, R14, R26 ;  /* 0x0000000e1f0e7223 */ /* 0x008fc4000000001a */
[C---:B------:R-:W-:Y:S01]  /*1cb0*/  FFMA R46, R31.reuse, R18, R46 ;  /* 0x000000121f2e7223 */ /* 0x040fe2000000002e */
[----:B------:R-:W1:Y:S01]  /*1cc0*/  LDS.128 R24, [R10+0x1460] ;  /* 0x001460000a187984 */ /* 0x000e620000000c00 */
[C---:B------:R-:W-:Y:S02]  /*1cd0*/  FFMA R33, R31.reuse, R15, R42 ;  /* 0x0000000f1f217223 */ /* 0x040fe4000000002a */
[CC--:B0-----:R-:W-:Y:S01]  /*1ce0*/  FFMA R41, R12.reuse, R19.reuse, R48 ;  /* 0x000000130c297223 */ /* 0x0c1fe20000000030 */
[----:B------:R-:W0:Y:S01]  /*1cf0*/  LDS.128 R20, [R10+0x1520] ;  /* 0x001520000a147984 */ /* 0x000e220000000c00 */
[----:B------:R-:W-:Y:S02]  /*1d00*/  FFMA R39, R31, R19, R50 ;  /* 0x000000131f277223 */ /* 0x000fe40000000032 */
[-C--:B------:R-:W-:Y:S01]  /*1d10*/  FFMA R31, R12, R15.reuse, R13 ;  /* 0x0000000f0c1f7223 */ /* 0x080fe2000000000d */
[----:B------:R-:W2:Y:S01]  /*1d20*/  LDS R18, [R9.X4+0xa80] ;  /* 0x000a800009127984 */ /* 0x000ea20000004800 */
[----:B----4-:R-:W-:-:S02]  /*1d30*/  FFMA R35, R44, R15, R14 ;  /* 0x0000000f2c237223 */ /* 0x010fc4000000000e */
[----:B------:R-:W-:Y:S01]  /*1d40*/  FFMA R19, R44, R19, R46 ;  /* 0x000000132c137223 */ /* 0x000fe2000000002e */
[----:B------:R-:W3:Y:S04]  /*1d50*/  LDS R42, [R9.X4+0xa20] ;  /* 0x000a2000092a7984 */ /* 0x000ee80000004800 */
[----:B------:R-:W4:Y:S04]  /*1d60*/  LDS R48, [R9.X4+0xaa0] ;  /* 0x000aa00009307984 */ /* 0x000f280000004800 */
[----:B------:R-:W5:Y:S04]  /*1d70*/  LDS R12, [R9.X4+0xac0] ;  /* 0x000ac000090c7984 */ /* 0x000f680000004800 */
[----:B------:R-:W5:Y:S04]  /*1d80*/  LDS R15, [R9.X4+0xa60] ;  /* 0x000a6000090f7984 */ /* 0x000f680000004800 */
[----:B------:R-:W5:Y:S04]  /*1d90*/  LDS R13, [R9.X4+0xae0] ;  /* 0x000ae000090d7984 */ /* 0x000f680000004800 */
[----:B------:R-:W5:Y:S01]  /*1da0*/  LDS R46, [R9.X4+0xbc0] ;  /* 0x000bc000092e7984 */ /* 0x000f620000004800 */
[----:B-1----:R-:W-:-:S02]  /*1db0*/  FFMA R14, R24, R16, R17 ;  /* 0x00000010180e7223 */ /* 0x002fc40000000011 */
[----:B0-----:R-:W-:Y:S02]  /*1dc0*/  FFMA R37, R16, R20, R37 ;  /* 0x0000001410257223 */ /* 0x001fe40000000025 */
[----:B--2---:R-:W-:Y:S02]  /*1dd0*/  FFMA R16, R24, R18, R33 ;  /* 0x0000001218107223 */ /* 0x004fe40000000021 */
[----:B------:R-:W-:Y:S01]  /*1de0*/  FFMA R39, R18, R20, R39 ;  /* 0x0000001412277223 */ /* 0x000fe20000000027 */
[----:B------:R-:W0:Y:S01]  /*1df0*/  LDS R33, [R9.X4+0xb60] ;  /* 0x000b600009217984 */ /* 0x000e220000004800 */
[----:B---3--:R-:W-:Y:S02]  /*1e00*/  FFMA R18, R24, R42, R31 ;  /* 0x0000002a18127223 */ /* 0x008fe4000000001f */
[----:B------:R-:W-:Y:S02]  /*1e10*/  FFMA R17, R42, R25, R14 ;  /* 0x000000192a117223 */ /* 0x000fe4000000000e */
[----:B----4-:R-:W-:-:S02]  /*1e20*/  FFMA R35, R24, R48, R35 ;  /* 0x0000003018237223 */ /* 0x010fc40000000023 */
[-C--:B------:R-:W-:Y:S02]  /*1e30*/  FFMA R24, R42, R20.reuse, R41 ;  /* 0x000000142a187223 */ /* 0x080fe40000000029 */
[----:B------:R-:W-:Y:S02]  /*1e40*/  FFMA R31, R48, R20, R19 ;  /* 0x00000014301f7223 */ /* 0x000fe40000000013 */
[----:B------:R-:W1:Y:S01]  /*1e50*/  LDS R20, [R9.X4+0xb40] ;  /* 0x000b400009147984 */ /* 0x000e620000004800 */
[----:B------:R-:W-:Y:S02]  /*1e60*/  FFMA R37, R42, R21, R37 ;  /* 0x000000152a257223 */ /* 0x000fe40000000025 */
[C---:B------:R-:W-:Y:S02]  /*1e70*/  FFMA R19, R48.reuse, R25, R16 ;  /* 0x0000001930137223 */ /* 0x040fe40000000010 */
[----:B------:R-:W-:Y:S02]  /*1e80*/  FFMA R39, R48, R21, R39 ;  /* 0x0000001530277223 */ /* 0x000fe40000000027 */
[----:B------:R-:W-:-:S02]  /*1e90*/  FFMA R18, R43, R25, R18 ;  /* 0x000000192b127223 */ /* 0x000fc40000000012 */
[C---:B------:R-:W-:Y:S02]  /*1ea0*/  FFMA R14, R43.reuse, R21, R24 ;  /* 0x000000152b0e7223 */ /* 0x040fe40000000018 */
[C---:B-----5:R-:W-:Y:S02]  /*1eb0*/  FFMA R35, R12.reuse, R25, R35 ;  /* 0x000000190c237223 */ /* 0x060fe40000000023 */
[C---:B------:R-:W-:Y:S02]  /*1ec0*/  FFMA R31, R12.reuse, R21, R31 ;  /* 0x000000150c1f7223 */ /* 0x040fe4000000001f */
[C---:B------:R-:W-:Y:S01]  /*1ed0*/  FFMA R24, R43.reuse, R26, R17 ;  /* 0x0000001a2b187223 */ /* 0x040fe20000000011 */
[----:B------:R-:W-:Y:S01]  /*1ee0*/  LDS R21, [R9.X4+0xb80] ;  /* 0x000b800009157984 */ /* 0x000fe20000004800 */
        /* <DEDUP_REMOVED lines=14> */
[----:B------:R-:W-:Y:S01]  /*1fd0*/  FFMA R48, R33, R23, R48 ;  /* 0x0000001721307223 */ /* 0x000fe20000000030 */
[----:B------:R-:W-:Y:S01]  /*1fe0*/  LDS R42, [R9.X4+0xba0] ;  /* 0x000ba000092a7984 */ /* 0x000fe20000004800 */
[C---:B-1----:R-:W-:Y:S02]  /*1ff0*/  FFMA R25, R20.reuse, R27, R24 ;  /* 0x0000001b14197223 */ /* 0x042fe40000000018 */
[----:B------:R-:W-:Y:S01]  /*2000*/  FFMA R43, R20, R23, R43 ;  /* 0x00000017142b7223 */ /* 0x000fe2000000002b */
[----:B------:R-:W-:Y:S04]  /*2010*/  LDS R46, [R9.X4+0xc20] ;  /* 0x000c2000092e7984 */ /* 0x000fe80000004800 */
[----:B------:R-:W0:Y:S01]  /*2020*/  LDS R20, [R9.X4+0xc00] ;  /* 0x000c000009147984 */ /* 0x000e220000004800 */
[----:B--2---:R-:W-:-:S02]  /*2030*/  FFMA R27, R37, R27, R26 ;  /* 0x0000001b251b7223 */ /* 0x004fc4000000001a */
[----:B------:R-:W-:Y:S02]  /*2040*/  FFMA R23, R37, R23, R22 ;  /* 0x0000001725177223 */ /* 0x000fe40000000016 */
[----:B------:R-:W1:Y:S01]  /*2050*/  LDS R22, [R9.X4+0xca0] ;  /* 0x000ca00009167984 */ /* 0x000e620000004800 */
[-C--:B---3--:R-:W-:Y:S02]  /*2060*/  FFMA R24, R33, R16.reuse, R25 ;  /* 0x0000001021187223 */ /* 0x088fe40000000019 */
[----:B------:R-:W-:Y:S02]  /*2070*/  FFMA R31, R37, R16, R31 ;  /* 0x00000010251f7223 */ /* 0x000fe4000000001f */
[----:B------:R-:W-:Y:S02]  /*2080*/  FFMA R44, R16, R21, R44 ;  /* 0x00000015102c7223 */ /* 0x000fe4000000002c */
[-C--:B----4-:R-:W-:Y:S02]  /*2090*/  FFMA R50, R33, R12.reuse, R43 ;  /* 0x0000000c21327223 */ /* 0x090fe4000000002b */
[----:B------:R-:W2:Y:S01]  /*20a0*/  LDS R33, [R9.X4+0xc80] ;  /* 0x000c800009217984 */ /* 0x000ea20000004800 */
[----:B------:R-:W-:-:S02]  /*20b0*/  FFMA R39, R37, R12, R39 ;  /* 0x0000000c25277223 */ /* 0x000fc40000000027 */
[C---:B------:R-:W-:Y:S01]  /*20c0*/  FFMA R48, R21.reuse, R12, R48 ;  /* 0x0000000c15307223 */ /* 0x040fe20000000030 */
[----:B------:R-:W-:Y:S01]  /*20d0*/  LDS R37, [R9.X4+0xd40] ;  /* 0x000d400009257984 */ /* 0x000fe20000004800 */
[----:B------:R-:W-:Y:S02]  /*20e0*/  FFMA R25, R21, R13, R50 ;  /* 0x0000000d15197223 */ /* 0x000fe40000000032 */
[C---:B0-----:R-:W-:Y:S02]  /*20f0*/  FFMA R31, R20.reuse, R17, R31 ;  /* 0x00000011141f7223 */ /* 0x041fe4000000001f */
[----:B------:R-:W-:Y:S02]  /*2100*/  FFMA R39, R20, R13, R39 ;  /* 0x0000000d14277223 */ /* 0x000fe40000000027 */
[----:B------:R-:W-:Y:S02]  /*2110*/  FFMA R26, R16, R20, R27 ;  /* 0x00000014101a7223 */ /* 0x000fe4000000001b */
[----:B------:R-:W0:Y:S01]  /*2120*/  LDS R16, [R9.X4+0xd20] ;  /* 0x000d200009107984 */ /* 0x000e220000004800 */
[----:B------:R-:W-:-:S02]  /*2130*/  FFMA R31, R35, R18, R31 ;  /* 0x00000012231f7223 */ /* 0x000fc4000000001f */
[----:B------:R-:W-:Y:S02]  /*2140*/  FFMA R39, R35, R14, R39 ;  /* 0x0000000e23277223 */ /* 0x000fe40000000027 */
[----:B------:R-:W3:Y:S01]  /*2150*/  LDS R35, [R9.X4+0xcc0] ;  /* 0x000cc00009237984 */ /* 0x000ee20000004800 */
[----:B------:R-:W-:Y:S02]  /*2160*/  FFMA R12, R20, R12, R23 ;  /* 0x0000000c140c7223 */ /* 0x000fe40000000017 */
[-C--:B------:R-:W-:Y:S02]  /*2170*/  FFMA R23, R21, R17.reuse, R24 ;  /* 0x0000001115177223 */ /* 0x080fe40000000018 */
[C---:B------:R-:W-:Y:S02]  /*2180*/  FFMA R21, R42.reuse, R17, R44 ;  /* 0x000000112a157223 */ /* 0x040fe4000000002c */
[-C--:B------:R-:W-:Y:S01]  /*2190*/  FFMA R27, R42, R13.reuse, R48 ;  /* 0x0000000d2a1b7223 */ /* 0x080fe20000000030 */
[----:B------:R-:W-:Y:S01]  /*21a0*/  LDS R44, [R9.X4+0xe40] ;  /* 0x000e4000092c7984 */ /* 0x000fe20000004800 */
[----:B------:R-:W-:-:S02]  /*21b0*/  FFMA R13, R46, R13, R12 ;  /* 0x0000000d2e0d7223 */ /* 0x000fc4000000000c */
[----:B------:R-:W-:Y:S02]  /*21c0*/  FFMA R17, R46, R17, R26 ;  /* 0x000000112e117223 */ /* 0x000fe4000000001a */
[C---:B-1----:R-:W-:Y:S02]  /*21d0*/  FFMA R12, R22.reuse, R18, R21 ;  /* 0x00000012160c7223 */ /* 0x042fe40000000015 */
[C---:B------:R-:W-:Y:S02]  /*21e0*/  FFMA R42, R22.reuse, R14, R27 ;  /* 0x0000000e162a7223 */ /* 0x040fe4000000001b */
[C---:B--2---:R-:W-:Y:S02]  /*21f0*/  FFMA R23, R33.reuse, R18, R23 ;  /* 0x0000001221177223 */ /* 0x044fe40000000017 */
[----:B------:R-:W-:Y:S02]  /*2200*/  FFMA R25, R33, R14, R25 ;  /* 0x0000000e21197223 */ /* 0x000fe40000000019 */
[----:B------:R-:W-:-:S02]  /*2210*/  FFMA R33, R22, R19, R23 ;  /* 0x0000001316217223 */ /* 0x000fc40000000017 */
[----:B------:R-:W-:Y:S02]  /*2220*/  FFMA R41, R22, R15, R25 ;  /* 0x0000000f16297223 */ /* 0x000fe40000000019 */
[----:B------:R-:W1:Y:S04]  /*2230*/  LDS.128 R20, [R10+0x1480] ;  /* 0x001480000a147984 */ /* 0x000e680000000c00 */
[----:B------:R-:W2:Y:S01]  /*2240*/  LDS.128 R24, [R10+0x1540] ;  /* 0x001540000a187984 */ /* 0x000ea20000000c00 */
[C---:B0-----:R-:W-:Y:S02]  /*2250*/  FFMA R18, R16.reuse, R18, R17 ;  /* 0x0000001210127223 */ /* 0x041fe40000000011 */
[C---:B------:R-:W-:Y:S01]  /*2260*/  FFMA R14, R16.reuse, R14, R13 ;  /* 0x0000000e100e7223 */ /* 0x040fe2000000000d */
[----:B------:R-:W0:Y:S01]  /*2270*/  LDS R17, [R9.X4+0xce0] ;  /* 0x000ce00009117984 */ /* 0x000e220000004800 */
[----:B------:R-:W-:-:S02]  /*2280*/  FFMA R31, R16, R19, R31 ;  /* 0x00000013101f7223 */ /* 0x000fc4000000001f */
[-C--:B---3--:R-:W-:Y:S02]  /*2290*/  FFMA R13, R35, R19.reuse, R12 ;  /* 0x00000013230d7223 */ /* 0x088fe4000000000c */
[----:B------:R-:W-:Y:S02]  /*22a0*/  FFMA R19, R37, R19, R18 ;  /* 0x0000001325137223 */ /* 0x000fe40000000012 */
[-C--:B------:R-:W-:Y:S02]  /*22b0*/  FFMA R39, R16, R15.reuse, R39 ;  /* 0x0000000f10277223 */ /* 0x080fe40000000027 */
[-C--:B------:R-:W-:Y:S02]  /*22c0*/  FFMA R18, R35, R15.reuse, R42 ;  /* 0x0000000f23127223 */ /* 0x080fe4000000002a */
[----:B------:R-:W-:Y:S01]  /*22d0*/  FFMA R43, R37, R15, R14 ;  /* 0x0000000f252b7223 */ /* 0x000fe2000000000e */
[----:B------:R-:W3:Y:S04]  /*22e0*/  LDS R42, [R9.X4+0xdc0] ;  /* 0x000dc000092a7984 */ /* 0x000ee80000004800 */
[----:B------:R-:W4:Y:S01]  /*22f0*/  LDS R15, [R9.X4+0xd60] ;  /* 0x000d6000090f7984 */ /* 0x000f220000004800 */
[----:B-1----:R-:W-:-:S03]  /*2300*/  FFMA R12, R35, R20, R33 ;  /* 0x00000014230c7223 */ /* 0x002fc60000000021 */
[----:B------:R-:W1:Y:S01]  /*2310*/  LDS R33, [R9.X4+0xde0] ;  /* 0x000de00009217984 */ /* 0x000e620000004800 */
[----:B------:R-:W-:Y:S02]  /*2320*/  FFMA R14, R37, R20, R31 ;  /* 0x00000014250e7223 */ /* 0x000fe4000000001f */
[-C--:B--2---:R-:W-:Y:S01]  /*2330*/  FFMA R41, R35, R24.reuse, R41 ;  /* 0x0000001823297223 */ /* 0x084fe20000000029 */
[----:B------:R-:W-:Y:S01]  /*2340*/  LDS R31, [R9.X4+0xe80] ;  /* 0x000e8000091f7984 */ /* 0x000fe20000004800 */
[----:B------:R-:W-:-:S03]  /*2350*/  FFMA R39, R37, R24, R39 ;  /* 0x0000001825277223 */ /* 0x000fc60000000027 */
[----:B------:R-:W2:Y:S01]  /*2360*/  LDS R35, [R9.X4+0xe60] ;  /* 0x000e600009237984 */ /* 0x000ea20000004800 */
[----:B------:R-:W-:Y:S02]  /*2370*/  FFMA R39, R44, R25, R39 ;  /* 0x000000192c277223 */ /* 0x000fe40000000027 */
[-C--:B0-----:R-:W-:Y:S01]  /*2380*/  FFMA R46, R17, R24.reuse, R18 ;  /* 0x00000018112e7223 */ /* 0x081fe20000000012 */
[----:B------:R-:W0:Y:S01]  /*2390*/  LDS R37, [R9.X4+0xe00] ;  /* 0x000e000009257984 */ /* 0x000e220000004800 */
[----:B------:R-:W-:Y:S02]  /*23a0*/  FFMA R16, R20, R17, R13 ;  /* 0x0000001114107223 */ /* 0x000fe4000000000d */
[C---:B---3--:R-:W-:Y:S02]  /*23b0*/  FFMA R13, R42.reuse, R21, R12 ;  /* 0x000000152a0d7223 */ /* 0x048fe4000000000c */
[----:B------:R-:W-:Y:S02]  /*23c0*/  FFMA R41, R42, R25, R41 ;  /* 0x000000192a297223 */ /* 0x000fe40000000029 */
[----:B----4-:R-:W-:Y:S01]  /*23d0*/  FFMA R18, R20, R15, R19 ;  /* 0x0000000f14127223 */ /* 0x010fe20000000013 */
[----:B------:R-:W-:Y:S01]  /*23e0*/  LDS R42, [R9.X4+0xea0] ;  /* 0x000ea000092a7984 */ /* 0x000fe20000004800 */
[----:B------:R-:W-:-:S02]  /*23f0*/  FFMA R24, R15, R24, R43 ;  /* 0x000000180f187223 */ /* 0x000fc4000000002b */
[----:B------:R-:W-:Y:S01]  /*2400*/  FFMA R15, R44, R21, R14 ;  /* 0x000000152c0f7223 */ /* 0x000fe2000000000e */
[----:B------:R-:W3:Y:S04]  /*2410*/  LDS R20, [R9.X4+0xe20] ;  /* 0x000e200009147984 */ /* 0x000ee80000004800 */
[----:B------:R-:W-:Y:S01]  /*2420*/  LDS R43, [R9.X4+0xf00] ;  /* 0x000f0000092b7984 */ /* 0x000fe20000004800 */
[C---:B-1----:R-:W-:Y:S02]  /*2430*/  FFMA R46, R33.reuse, R25, R46 ;  /* 0x00000019212e7223 */ /* 0x042fe4000000002e */
[C---:B------:R-:W-:Y:S02]  /*2440*/  FFMA R17, R33.reuse, R21, R16 ;  /* 0x0000001521117223 */ /* 0x040fe40000000010 */
[----:B------:R-:W-:-:S02]  /*2450*/  FFMA R12, R33, R22, R13 ;  /* 0x00000016210c7223 */ /* 0x000fc4000000000d */
[----:B------:R-:W-:Y:S02]  /*2460*/  FFMA R14, R33, R26, R41 ;  /* 0x0000001a210e7223 */ /* 0x000fe40000000029 */
[C---:B--2---:R-:W-:Y:S02]  /*2470*/  FFMA R33, R35.reuse, R25, R24 ;  /* 0x0000001923217223 */ /* 0x044fe40000000018 */
[C---:B------:R-:W-:Y:S02]  /*2480*/  FFMA R18, R35.reuse, R21, R18 ;  /* 0x0000001523127223 */ /* 0x040fe40000000012 */
[C---:B------:R-:W-:Y:S02]  /*2490*/  FFMA R24, R35.reuse, R22, R15 ;  /* 0x0000001623187223 */ /* 0x040fe4000000000f */
[-C--:B------:R-:W-:Y:S02]  /*24a0*/  FFMA R44, R35, R26.reuse, R39 ;  /* 0x0000001a232c7223 */ /* 0x080fe40000000027 */
[----:B0-----:R-:W-:-:S02]  /*24b0*/  FFMA R46, R37, R26, R46 ;  /* 0x0000001a252e7223 */ /* 0x001fc4000000002e */
[C---:B------:R-:W-:Y:S02]  /*24c0*/  FFMA R21, R37.reuse, R22, R17 ;  /* 0x0000001625157223 */ /* 0x040fe40000000011 */
[----:B------:R-:W-:Y:S02]  /*24d0*/  FFMA R25, R37, R23, R12 ;  /* 0x0000001725197223 */ /* 0x000fe4000000000c */
[----:B------:R-:W-:Y:S02]  /*24e0*/  FFMA R26, R31, R26, R33 ;  /* 0x0000001a1f1a7223 */ /* 0x000fe40000000021 */
[----:B------:R-:W-:Y:S02]  /*24f0*/  FFMA R37, R37, R27, R14 ;  /* 0x0000001b25257223 */ /* 0x000fe4000000000e */
[C---:B------:R-:W-:Y:S01]  /*2500*/  FFMA R22, R31.reuse, R22, R18 ;  /* 0x000000161f167223 */ /* 0x040fe20000000012 */
[----:B------:R-:W0:Y:S01]  /*2510*/  LDS.128 R12, [R10+0x1490] ;  /* 0x001490000a0c7984 */ /* 0x000e220000000c00 */
[----:B------:R-:W-:-:S02]  /*2520*/  FFMA R33, R31, R23, R24 ;  /* 0x000000171f217223 */ /* 0x000fc40000000018 */
[-C--:B------:R-:W-:Y:S01]  /*2530*/  FFMA R39, R31, R27.reuse, R44 ;  /* 0x0000001b1f277223 */ /* 0x080fe2000000002c */
[----:B------:R-:W1:Y:S01]  /*2540*/  LDS.128 R16, [R10+0x1550] ;  /* 0x001550000a107984 */ /* 0x000e620000000c00 */
[----:B---3--:R-:W-:Y:S02]  /*2550*/  FFMA R41, R20, R27, R46 ;  /* 0x0000001b14297223 */ /* 0x008fe4000000002e */
[C---:B------:R-:W-:Y:S01]  /*2560*/  FFMA R35, R42.reuse, R23, R22 ;  /* 0x000000172a237223 */ /* 0x040fe20000000016 */
[----:B------:R-:W2:Y:S01]  /*2570*/  LDS R24, [R9.X4+0xf80] ;  /* 0x000f800009187984 */ /* 0x000ea20000004800 */
[----:B------:R-:W-:Y:S02]  /*2580*/  FFMA R27, R42, R27, R26 ;  /* 0x0000001b2a1b7223 */ /* 0x000fe4000000001a */
[----:B------:R-:W-:Y:S01]  /*2590*/  FFMA R31, R20, R23, R21 ;  /* 0x00000017141f7223 */ /* 0x000fe20000000015 */
[----:B------:R-:W3:Y:S04]  /*25a0*/  LDS R44, [R9.X4+0xf20] ;  /* 0x000f2000092c7984 */ /* 0x000ee80000004800 */
[----:B------:R-:W4:Y:S04]  /*25b0*/  LDS R46, [R9.X4+0xfa0] ;  /* 0x000fa000092e7984 */ /* 0x000f280000004800 */
        /* <DEDUP_REMOVED lines=16> */
[-C--:B------:R-:W-:Y:S02]  /*26c0*/  FFMA R27, R46, R13.reuse, R26 ;  /* 0x0000000d2e1b7223 */ /* 0x080fe4000000001a */
[----:B-----5:R-:W-:Y:S02]  /*26d0*/  FFMA R24, R42, R13, R24 ;  /* 0x0000000d2a187223 */ /* 0x020fe40000000018 */
[----:B------:R-:W-:-:S02]  /*26e0*/  FFMA R39, R46, R17, R39 ;  /* 0x000000112e277223 */ /* 0x000fc40000000027 */
[C---:B------:R-:W-:Y:S01]  /*26f0*/  FFMA R41, R42.reuse, R17, R41 ;  /* 0x000000112a297223 */ /* 0x040fe20000000029 */
[----:B------:R-:W2:Y:S01]  /*2700*/  LDS R46, [R9.X4+0x10c0] ;  /* 0x0010c000092e7984 */ /* 0x000ea20000004800 */
[C---:B------:R-:W-:Y:S02]  /*2710*/  FFMA R16, R42.reuse, R14, R25 ;  /* 0x0000000e2a107223 */ /* 0x040fe40000000019 */
[----:B------:R-:W-:Y:S02]  /*2720*/  FFMA R43, R42, R18, R37 ;  /* 0x000000122a2b7223 */ /* 0x000fe40000000025 */
[CC--:B------:R-:W-:Y:S01]  /*2730*/  FFMA R42, R20.reuse, R14.reuse, R27 ;  /* 0x0000000e142a7223 */ /* 0x0c0fe2000000001b */
[----:B------:R-:W3:Y:S01]  /*2740*/  LDS R37, [R9.X4+0x10e0] ;  /* 0x0010e00009257984 */ /* 0x000ee20000004800 */
[----:B------:R-:W-:Y:S02]  /*2750*/  FFMA R44, R23, R14, R24 ;  /* 0x0000000e172c7223 */ /* 0x000fe40000000018 */
[C---:B------:R-:W-:Y:S01]  /*2760*/  FFMA R35, R20.reuse, R13, R35 ;  /* 0x0000000d14237223 */ /* 0x040fe20000000023 */
[----:B------:R-:W4:Y:S01]  /*2770*/  LDS.128 R24, [R10+0x1560] ;  /* 0x001560000a187984 */ /* 0x000f220000000c00 */
[----:B------:R-:W-:-:S02]  /*2780*/  FFMA R31, R20, R17, R31 ;  /* 0x00000011141f7223 */ /* 0x000fc4000000001f */
[-C--:B------:R-:W-:Y:S01]  /*2790*/  FFMA R39, R20, R18.reuse, R39 ;  /* 0x0000001214277223 */ /* 0x080fe20000000027 */
[----:B------:R-:W5:Y:S01]  /*27a0*/  LDS R13, [R9.X4+0x1080] ;  /* 0x00108000090d7984 */ /* 0x000f620000004800 */
[----:B------:R-:W-:Y:S02]  /*27b0*/  FFMA R48, R23, R18, R41 ;  /* 0x0000001217307223 */ /* 0x000fe40000000029 */
[C---:B------:R-:W-:Y:S02]  /*27c0*/  FFMA R14, R21.reuse, R14, R35 ;  /* 0x0000000e150e7223 */ /* 0x040fe40000000023 */
[----:B------:R-:W-:Y:S02]  /*27d0*/  FFMA R18, R21, R18, R31 ;  /* 0x0000001215127223 */ /* 0x000fe4000000001f */
[----:B------:R-:W5:Y:S01]  /*27e0*/  LDS.128 R20, [R10+0x14a0] ;  /* 0x0014a0000a147984 */ /* 0x000f620000000c00 */
[C---:B0-----:R-:W-:Y:S02]  /*27f0*/  FFMA R48, R33.reuse, R19, R48 ;  /* 0x0000001321307223 */ /* 0x041fe40000000030 */
[----:B------:R-:W-:-:S02]  /*2800*/  FFMA R44, R33, R15, R44 ;  /* 0x0000000f212c7223 */ /* 0x000fc4000000002c */
[C---:B-1----:R-:W-:Y:S02]  /*2810*/  FFMA R17, R12.reuse, R15, R16 ;  /* 0x0000000f0c117223 */ /* 0x042fe40000000010 */
[----:B------:R-:W-:Y:S02]  /*2820*/  FFMA R43, R12, R19, R43 ;  /* 0x000000130c2b7223 */ /* 0x000fe4000000002b */
[----:B------:R-:W0:Y:S01]  /*2830*/  LDS R12, [R9.X4+0x1100] ;  /* 0x00110000090c7984 */ /* 0x000e220000004800 */
[C---:B--2---:R-:W-:Y:S02]  /*2840*/  FFMA R31, R46.reuse, R15, R42 ;  /* 0x0000000f2e1f7223 */ /* 0x044fe4000000002a */
[-C--:B------:R-:W-:Y:S01]  /*2850*/  FFMA R39, R46, R19.reuse, R39 ;  /* 0x000000132e277223 */ /* 0x080fe20000000027 */
[----:B------:R-:W1:Y:S01]  /*2860*/  LDS R42, [R9.X4+0x1120] ;  /* 0x00112000092a7984 */ /* 0x000e620000004800 */
[----:B---3--:R-:W-:-:S03]  /*2870*/  FFMA R19, R37, R19, R18 ;  /* 0x0000001325137223 */ /* 0x008fc60000000012 */
[----:B------:R-:W2:Y:S01]  /*2880*/  LDS R18, [R9.X4+0x10a0] ;  /* 0x0010a00009127984 */ /* 0x000ea20000004800 */
[----:B------:R-:W-:Y:S02]  /*2890*/  FFMA R15, R37, R15, R14 ;  /* 0x0000000f250f7223 */ /* 0x000fe4000000000e */
[-C--:B----4-:R-:W-:Y:S01]  /*28a0*/  FFMA R46, R33, R24.reuse, R43 ;  /* 0x00000018212e7223 */ /* 0x090fe2000000002b */
[----:B------:R-:W3:Y:S01]  /*28b0*/  LDS R14, [R9.X4+0x11a0] ;  /* 0x0011a000090e7984 */ /* 0x000ee20000004800 */
[-C--:B------:R-:W-:Y:S02]  /*28c0*/  FFMA R39, R37, R24.reuse, R39 ;  /* 0x0000001825277223 */ /* 0x080fe40000000027 */
[C---:B-----5:R-:W-:Y:S01]  /*28d0*/  FFMA R48, R13.reuse, R24, R48 ;  /* 0x000000180d307223 */ /* 0x060fe20000000030 */
[----:B------:R-:W4:Y:S01]  /*28e0*/  LDS R43, [R9.X4+0x1180] ;  /* 0x00118000092b7984 */ /* 0x000f220000004800 */
[----:B------:R-:W-:Y:S02]  /*28f0*/  FFMA R35, R13, R25, R46 ;  /* 0x000000190d237223 */ /* 0x000fe4000000002e */
[----:B------:R-:W-:-:S02]  /*2900*/  FFMA R16, R33, R20, R17 ;  /* 0x0000001421107223 */ /* 0x000fc40000000011 */
[----:B------:R-:W-:Y:S02]  /*2910*/  FFMA R17, R37, R20, R31 ;  /* 0x0000001425117223 */ /* 0x000fe4000000001f */
[C---:B------:R-:W-:Y:S01]  /*2920*/  FFMA R44, R20.reuse, R13, R44 ;  /* 0x0000000d142c7223 */ /* 0x040fe2000000002c */
[----:B------:R-:W5:Y:S01]  /*2930*/  LDS R31, [R9.X4+0x11c0] ;  /* 0x0011c000091f7984 */ /* 0x000f620000004800 */
[----:B0-----:R-:W-:Y:S02]  /*2940*/  FFMA R20, R20, R12, R15 ;  /* 0x0000000c14147223 */ /* 0x001fe4000000000f */
[-C--:B------:R-:W-:Y:S02]  /*2950*/  FFMA R15, R13, R21.reuse, R16 ;  /* 0x000000150d0f7223 */ /* 0x080fe40000000010 */
[----:B------:R-:W0:Y:S01]  /*2960*/  LDS R16, [R9.X4+0x1220] ;  /* 0x0012200009107984 */ /* 0x000e220000004800 */
[C---:B------:R-:W-:Y:S02]  /*2970*/  FFMA R33, R12.reuse, R24, R19 ;  /* 0x000000180c217223 */ /* 0x040fe40000000013 */
[C---:B------:R-:W-:Y:S01]  /*2980*/  FFMA R17, R12.reuse, R21, R17 ;  /* 0x000000150c117223 */ /* 0x040fe20000000011 */
[----:B------:R-:W0:Y:S01]  /*2990*/  LDS R24, [R9.X4+0x1240] ;  /* 0x0012400009187984 */ /* 0x000e220000004800 */
[----:B------:R-:W-:-:S02]  /*29a0*/  FFMA R39, R12, R25, R39 ;  /* 0x000000190c277223 */ /* 0x000fc40000000027 */
[-C--:B------:R-:W-:Y:S02]  /*29b0*/  FFMA R17, R45, R22.reuse, R17 ;  /* 0x000000162d117223 */ /* 0x080fe40000000011 */
[C---:B-1----:R-:W-:Y:S02]  /*29c0*/  FFMA R41, R42.reuse, R25, R33 ;  /* 0x000000192a297223 */ /* 0x042fe40000000021 */
[----:B------:R-:W-:Y:S01]  /*29d0*/  FFMA R19, R42, R21, R20 ;  /* 0x000000152a137223 */ /* 0x000fe20000000014 */
[----:B------:R-:W-:Y:S01]  /*29e0*/  LEA R20, R2, R3, 0x3 ;  /* 0x0000000302147211 */ /* 0x000fe200078e18ff */
[C---:B--2---:R-:W-:Y:S02]  /*29f0*/  FFMA R13, R18.reuse, R21, R44 ;  /* 0x00000015120d7223 */ /* 0x044fe4000000002c */
[----:B------:R-:W-:Y:S01]  /*2a00*/  FFMA R37, R18, R25, R48 ;  /* 0x0000001912257223 */ /* 0x000fe20000000030 */
[----:B------:R-:W-:Y:S01]  /*2a10*/  LDS R21, [R9.X4+0x1260] ;  /* 0x0012600009157984 */ /* 0x000fe20000004800 */
[----:B---3--:R-:W-:Y:S01]  /*2a20*/  FFMA R18, R14, R22, R13 ;  /* 0x000000160e127223 */ /* 0x008fe2000000000d */
[----:B------:R-:W-:Y:S01]  /*2a30*/  ISETP.GT.U32.AND P0, PT, R20, 0x37, PT ;  /* 0x000000371400780c */ /* 0x000fe20003f04070 */
[----:B------:R-:W-:Y:S01]  /*2a40*/  FFMA R42, R14, R26, R37 ;  /* 0x0000001a0e2a7223 */ /* 0x000fe20000000025 */
[----:B------:R-:W-:Y:S01]  /*2a50*/  LDS R25, [R9.X4+0x11e0] ;  /* 0x0011e00009197984 */ /* 0x000fe20000004800 */
[----:B----4-:R-:W-:Y:S01]  /*2a60*/  FFMA R15, R43, R22, R15 ;  /* 0x000000162b0f7223 */ /* 0x010fe2000000000f */
[----:B------:R-:W-:Y:S01]  /*2a70*/  ISETP.GT.U32.OR P4, PT, R11, 0x37, P0 ;  /* 0x000000370b00780c */ /* 0x000fe20000784470 */
[----:B------:R-:W-:-:S02]  /*2a80*/  FFMA R33, R43, R26, R35 ;  /* 0x0000001a2b217223 */ /* 0x000fc40000000023 */
[C---:B------:R-:W-:Y:S02]  /*2a90*/  FFMA R44, R14.reuse, R23, R15 ;  /* 0x000000170e2c7223 */ /* 0x040fe4000000000f */
[-C--:B------:R-:W-:Y:S02]  /*2aa0*/  FFMA R33, R14, R27.reuse, R33 ;  /* 0x0000001b0e217223 */ /* 0x080fe40000000021 */
[----:B------:R-:W1:Y:S01]  /*2ab0*/  LDS.128 R12, [R10+0x14b0] ;  /* 0x0014b0000a0c7984 */ /* 0x000e620000000c00 */
[----:B------:R-:W-:Y:S02]  /*2ac0*/  FFMA R35, R45, R26, R39 ;  /* 0x0000001a2d237223 */ /* 0x000fe40000000027 */
[----:B-----5:R-:W-:-:S03]  /*2ad0*/  FFMA R39, R31, R27, R42 ;  /* 0x0000001b1f277223 */ /* 0x020fc6000000002a */
[----:B------:R-:W2:Y:S01]  /*2ae0*/  @!P4 S2R R0, SR_TID.X ;  /* 0x000000000000c919 */ /* 0x000ea20000002100 */
[C---:B0-----:R-:W-:Y:S02]  /*2af0*/  FFMA R19, R16.reuse, R22, R19 ;  /* 0x0000001610137223 */ /* 0x041fe40000000013 */
[C---:B------:R-:W-:Y:S02]  /*2b00*/  FFMA R37, R16.reuse, R26, R41 ;  /* 0x0000001a10257223 */ /* 0x040fe40000000029 */
[-C--:B------:R-:W-:Y:S02]  /*2b10*/  FFMA R41, R16, R23.reuse, R17 ;  /* 0x0000001710297223 */ /* 0x080fe40000000011 */
[-C--:B------:R-:W-:Y:S02]  /*2b20*/  FFMA R26, R31, R23.reuse, R18 ;  /* 0x000000171f1a7223 */ /* 0x080fe40000000012 */
[----:B------:R-:W-:Y:S02]  /*2b30*/  FFMA R22, R24, R23, R19 ;  /* 0x0000001718167223 */ /* 0x000fe40000000013 */
[----:B------:R-:W0:Y:S01]  /*2b40*/  @!P4 S2R R23, SR_CTAID.X ;  /* 0x000000000017c919 */ /* 0x000e220000002500 */
[----:B------:R-:W-:-:S02]  /*2b50*/  FFMA R35, R16, R27, R35 ;  /* 0x0000001b10237223 */ /* 0x000fc40000000023 */
[C---:B------:R-:W-:Y:S01]  /*2b60*/  FFMA R37, R24.reuse, R27, R37 ;  /* 0x0000001b18257223 */ /* 0x040fe20000000025 */
[----:B------:R-:W3:Y:S01]  /*2b70*/  LDS.128 R16, [R10+0x1570] ;  /* 0x001570000a107984 */ /* 0x000ee20000000c00 */
[-C--:B-1----:R-:W-:Y:S02]  /*2b80*/  FFMA R44, R31, R12.reuse, R44 ;  /* 0x0000000c1f2c7223 */ /* 0x082fe4000000002c */
[----:B------:R-:W-:Y:S02]  /*2b90*/  FFMA R42, R24, R12, R41 ;  /* 0x0000000c182a7223 */ /* 0x000fe40000000029 */
[C---:B------:R-:W-:Y:S02]  /*2ba0*/  FFMA R26, R12.reuse, R25, R26 ;  /* 0x000000190c1a7223 */ /* 0x040fe4000000001a */
[----:B------:R-:W-:Y:S01]  /*2bb0*/  FFMA R12, R12, R21, R22 ;  /* 0x000000150c0c7223 */ /* 0x000fe20000000016 */
[----:B------:R-:W-:-:S05]  /*2bc0*/  @!P4 MOV R22, RZ ;  /* 0x000000ff0016c202 */ /* 0x000fca0000000f00 */
[----:B0-----:R-:W-:-:S04]  /*2bd0*/  @!P4 IMAD.HI R27, R23, -0x6db6db6d, R22 ;  /* 0x92492493171bc827 */ /* 0x001fc800078e0216 */
[----:B--2---:R-:W-:Y:S01]  /*2be0*/  @!P4 IMAD.HI R22, R0, 0x66666667, RZ ;  /* 0x666666670016c827 */ /* 0x004fe200078e02ff */
[----:B------:R-:W-:-:S04]  /*2bf0*/  @!P4 SHF.R.U32.HI R48, RZ, 0x1f, R27 ;  /* 0x0000001fff30c819 */ /* 0x000fc8000001161b */
[----:B------:R-:W-:Y:S02]  /*2c00*/  @!P4 SHF.R.U32.HI R23, RZ, 0x1f, R22 ;  /* 0x0000001fff17c819 */ /* 0x000fe40000011616 */
[----:B------:R-:W-:Y:S01]  /*2c10*/  @!P4 LEA.HI.SX32 R48, R27, R48, 0x1e ;  /* 0x000000301b30c211 */ /* 0x000fe200078ff2ff */
[-C--:B---3--:R-:W-:Y:S01]  /*2c20*/  FFMA R35, R24, R16.reuse, R35 ;  /* 0x0000001018237223 */ /* 0x088fe20000000023 */
[----:B------:R-:W-:Y:S01]  /*2c30*/  @!P4 LEA.HI.SX32 R23, R22, R23, 0x1b ;  /* 0x000000171617c211 */ /* 0x000fe200078fdaff */
[----:B------:R-:W0:Y:S01]  /*2c40*/  LDS R24, [R9.X4+0x12c0] ;  /* 0x0012c00009187984 */ /* 0x000e220000004800 */
[----:B------:R-:W-:Y:S01]  /*2c50*/  @!P4 IADD3 R22, R3, -0x39, RZ ;  /* 0xffffffc70316c810 */ /* 0x000fe20007ffe0ff */
[-C--:B------:R-:W-:Y:S02]  /*2c60*/  FFMA R46, R31, R16.reuse, R33 ;  /* 0x000000101f2e7223 */ /* 0x080fe40000000021 */
[----:B------:R-:W-:Y:S01]  /*2c70*/  FFMA R39, R25, R16, R39 ;  /* 0x0000001019277223 */ /* 0x000fe20000000027 */
[----:B------:R-:W-:Y:S01]  /*2c80*/  LDS R33, [R9.X4+0x1360] ;  /* 0x0013600009217984 */ /* 0x000fe20000004800 */
[----:B------:R-:W-:-:S02]  /*2c90*/  @!P4 IMAD R27, R23, 0xc40, R22 ;  /* 0x00000c40171bc824 */ /* 0x000fc400078e0216 */
[----:B------:R-:W-:Y:S02]  /*2ca0*/  @!P4 IMAD R23, R23, -0x50, R0 ;  /* 0xffffffb01717c824 */ /* 0x000fe400078e0200 */
[----:B------:R-:W-:Y:S02]  /*2cb0*/  @!P4 IMAD R27, R48, 0x1c0, R27 ;  /* 0x000001c0301bc824 */ /* 0x000fe400078e021b */
[----:B------:R-:W-:Y:S01]  /*2cc0*/  FFMA R50, R21, R16, R37 ;  /* 0x0000001015327223 */ /* 0x000fe20000000025 */
[----:B------:R-:W-:Y:S01]  /*2cd0*/  @!P4 SHF.R.S32.HI R22, RZ, 0x3, R23 ;  /* 0x00000003ff16c819 */ /* 0x000fe20000011417 */
[----:B------:R-:W1:Y:S01]  /*2ce0*/  LDS R16, [R9.X4+0x12e0] ;  /* 0x0012e00009107984 */ /* 0x000e620000004800 */
[----:B------:R-:W-:-:S03]  /*2cf0*/  @!P4 LEA R27, R2, R27, 0x3 ;  /* 0x0000001b021bc211 */ /* 0x000fc600078e18ff */
[----:B------:R-:W2:Y:S02]  /*2d00*/  LDS R48, [R9.X4+0x1340] ;  /* 0x0013400009307984 */ /* 0x000ea40000004800 */
[----:B------:R-:W-:-:S04]  /*2d10*/  @!P4 IMAD R27, R22, 0x38, R27 ;  /* 0x00000038161bc824 */ /* 0x000fc800078e021b */
[----:B------:R-:W-:Y:S01]  /*2d20*/  @!P4 IMAD R22, R6, 0xc400, R27 ;  /* 0x0000c4000616c824 */ /* 0x000fe200078e021b */
[----:B------:R-:W-:-:S04]  /*2d30*/  HFMA2.MMA R27, -RZ, RZ, 0, 0 ;  /* 0x00000000ff1b7435 */ /* 0x000fc800000001ff */
[----:B------:R-:W-:-:S05]  /*2d40*/  @!P4 IADD3 R22, R22, 0x1, RZ ;  /* 0x000000011616c810 */ /* 0x000fca0007ffe0ff */
[----:B------:R-:W-:-:S05]  /*2d50*/  @!P4 IMAD.WIDE R22, R22, R7, c[0x0][0x160] ;  /* 0x000058001616c625 */ /* 0x000fca00078e0207 */
[----:B------:R3:W4:Y:S01]  /*2d60*/  @!P4 LDG.E.CONSTANT R27, [R22.64] ;  /* 0x00000004161bc981 */ /* 0x000722000c1e9900 */
[----:B0-----:R-:W-:Y:S01]  /*2d70*/  FFMA R25, R24, R13, R44 ;  /* 0x0000000d18197223 */ /* 0x001fe2000000002c */
[----:B------:R-:W-:Y:S01]  /*2d80*/  ISETP.GT.U32.OR P4, PT, R4, 0x37, P0 ;  /* 0x000000370400780c */ /* 0x000fe20000784470 */
[----:B------:R-:W-:Y:S01]  /*2d90*/  FFMA R37, R24, R17, R46 ;  /* 0x0000001118257223 */ /* 0x000fe2000000002e */
[----:B------:R-:W-:Y:S01]  /*2da0*/  BSSY B0, `(.L_x_6) ;  /* 0x0000029000007945 */ /* 0x000fe20003800000 */
[----:B---3--:R-:W0:Y:S01]  /*2db0*/  LDS R22, [R9.X4+0x1320] ;  /* 0x0013200009167984 */ /* 0x008e220000004800 */
[C---:B-1----:R-:W-:Y:S02]  /*2dc0*/  FFMA R21, R16.reuse, R13, R26 ;  /* 0x0000000d10157223 */ /* 0x042fe4000000001a */
[-C--:B------:R-:W-:Y:S02]  /*2dd0*/  FFMA R23, R16, R17.reuse, R39 ;  /* 0x0000001110177223 */ /* 0x080fe40000000027 */
[----:B--2---:R-:W-:Y:S01]  /*2de0*/  FFMA R44, R48, R17, R35 ;  /* 0x00000011302c7223 */ /* 0x004fe20000000023 */
[----:B------:R-:W1:Y:S01]  /*2df0*/  LDS R39, [R9.X4+0x1380] ;  /* 0x0013800009277984 */ /* 0x000e620000004800 */
[----:B------:R-:W-:-:S02]  /*2e00*/  FFMA R24, R16, R14, R25 ;  /* 0x0000000e10187223 */ /* 0x000fc40000000019 */
[----:B------:R-:W-:Y:S01]  /*2e10*/  FFMA R26, R16, R18, R37 ;  /* 0x00000012101a7223 */ /* 0x000fe20000000025 */
[----:B------:R-:W2:Y:S01]  /*2e20*/  LDS R35, [R9.X4+0x1300] ;  /* 0x0013000009237984 */ /* 0x000ea20000004800 */
[-C--:B------:R-:W-:Y:S02]  /*2e30*/  FFMA R31, R48, R13.reuse, R42 ;  /* 0x0000000d301f7223 */ /* 0x080fe4000000002a */
[C---:B------:R-:W-:Y:S01]  /*2e40*/  FFMA R25, R33.reuse, R13, R12 ;  /* 0x0000000d21197223 */ /* 0x040fe2000000000c */
[----:B------:R-:W3:Y:S01]  /*2e50*/  LDS R16, [R9.X4+0x13a0] ;  /* 0x0013a00009107984 */ /* 0x000ee20000004800 */
[C---:B------:R-:W-:Y:S01]  /*2e60*/  FFMA R17, R33.reuse, R17, R50 ;  /* 0x0000001121117223 */ /* 0x040fe20000000032 */
[----:B------:R-:W-:Y:S01]  /*2e70*/  MOV R13, RZ ;  /* 0x000000ff000d7202 */ /* 0x000fe20000000f00 */
[C---:B------:R-:W-:Y:S01]  /*2e80*/  FFMA R42, R33.reuse, R14, R31 ;  /* 0x0000000e212a7223 */ /* 0x040fe2000000001f */
[----:B------:R-:W-:Y:S06]  /*2e90*/  BAR.SYNC 0x0 ;  /* 0x0000000000007b1d */ /* 0x000fec0000000000 */
[----:B------:R-:W-:Y:S01]  /*2ea0*/  FFMA R44, R33, R18, R44 ;  /* 0x00000012212c7223 */ /* 0x000fe2000000002c */
[----:B----4-:R4:W-:Y:S01]  /*2eb0*/  STS [R30], R27 ;  /* 0x0000001b1e007388 */ /* 0x0109e20000000800 */
[----:B------:R-:W-:Y:S05]  /*2ec0*/  @P4 BRA `(.L_x_7) ;  /* 0x0000016000004947 */ /* 0x000fea0003800000 */
[----:B0123--:R-:W0:Y:S01]  /*2ed0*/  S2R R13, SR_CTAID.X ;  /* 0x00000000000d7919 */ /* 0x00fe220000002500 */
[----:B------:R-:W-:Y:S01]  /*2ee0*/  MOV R12, RZ ;  /* 0x000000ff000c7202 */ /* 0x000fe20000000f00 */
[----:B----4-:R-:W-:-:S04]  /*2ef0*/  IMAD.HI R27, R28, 0x66666667, RZ ;  /* 0x666666671c1b7827 */ /* 0x010fc800078e02ff */
[----:B0-----:R-:W-:Y:S01]  /*2f00*/  IMAD.HI R13, R13, -0x6db6db6d, R12 ;  /* 0x924924930d0d7827 */ /* 0x001fe200078e020c */
[----:B------:R-:W-:-:S04]  /*2f10*/  SHF.R.U32.HI R12, RZ, 0x1f, R27 ;  /* 0x0000001fff0c7819 */ /* 0x000fc8000001161b */
[----:B------:R-:W-:Y:S02]  /*2f20*/  LEA.HI.SX32 R48, R27, R12, 0x1b ;  /* 0x0000000c1b307211 */ /* 0x000fe400078fdaff */
[----:B------:R-:W-:Y:S02]  /*2f30*/  SHF.R.U32.HI R46, RZ, 0x1f, R13 ;  /* 0x0000001fff2e7819 */ /* 0x000fe4000001160d */
[----:B------:R-:W-:Y:S02]  /*2f40*/  LEA.HI.SX32 R12, R0, 0x4, 0x1d ;  /* 0x00000004000c7811 */ /* 0x000fe400078feaff */
[----:B------:R-:W-:Y:S02]  /*2f50*/  LEA.HI.SX32 R46, R13, R46, 0x1e ;  /* 0x0000002e0d2e7211 */ /* 0x000fe400078ff2ff */
[----:B------:R-:W-:Y:S01]  /*2f60*/  IADD3 R27, R3, -0x39, RZ ;  /* 0xffffffc7031b7810 */ /* 0x000fe20007ffe0ff */
[----:B------:R-:W-:-:S04]  /*2f70*/  IMAD.HI R13, R12, 0x66666667, RZ ;  /* 0x666666670c0d7827 */ /* 0x000fc800078e02ff */
[----:B------:R-:W-:Y:S01]  /*2f80*/  IMAD R27, R46, 0x1c0, R27 ;  /* 0x000001c02e1b7824 */ /* 0x000fe200078e021b */
[----:B------:R-:W-:-:S04]  /*2f90*/  SHF.R.U32.HI R46, RZ, 0x1f, R13 ;  /* 0x0000001fff2e7819 */ /* 0x000fc8000001160d */
[----:B------:R-:W-:Y:S02]  /*2fa0*/  LEA.HI.SX32 R13, R13, R46, 0x1e ;  /* 0x0000002e0d0d7211 */ /* 0x000fe400078ff2ff */
[----:B------:R-:W-:-:S03]  /*2fb0*/  LEA R27, R2, R27, 0x3 ;  /* 0x0000001b021b7211 */ /* 0x000fc600078e18ff */
[----:B------:R-:W-:Y:S02]  /*2fc0*/  IMAD R12, R13, -0xa, R12 ;  /* 0xfffffff60d0c7824 */ /* 0x000fe400078e020c */
[----:B------:R-:W-:-:S04]  /*2fd0*/  IMAD R27, R48, 0xc40, R27 ;  /* 0x00000c40301b7824 */ /* 0x000fc800078e021b */
[----:B------:R-:W-:-:S04]  /*2fe0*/  IMAD R27, R12, 0x38, R27 ;  /* 0x000000380c1b7824 */ /* 0x000fc800078e021b */
[----:B------:R-:W-:-:S05]  /*2ff0*/  IMAD R12, R6, 0xc400, R27 ;  /* 0x0000c400060c7824 */ /* 0x000fca00078e021b */
[----:B------:R-:W-:-:S05]  /*3000*/  IADD3 R12, R12, 0x1, RZ ;  /* 0x000000010c0c7810 */ /* 0x000fca0007ffe0ff */
[----:B------:R-:W-:-:S06]  /*3010*/  IMAD.WIDE R12, R12, R7, c[0x0][0x160] ;  /* 0x000058000c0c7625 */ /* 0x000fcc00078e0207 */
[----:B------:R0:W5:Y:S02]  /*3020*/  LDG.E.CONSTANT R13, [R12.64] ;  /* 0x000000040c0d7981 */ /* 0x000164000c1e9900 */
.L_x_7:
[----:B0123--:R-:W-:Y:S05]  /*3030*/  BSYNC B0 ;  /* 0x0000000000007941 */ /* 0x00ffea0003800000 */
.L_x_6:
[----:B-----5:R0:W-:Y:S01]  /*3040*/  STS [R30+0x800], R13 ;  /* 0x0008000d1e007388 */ /* 0x0201e20000000800 */
[C---:B------:R-:W-:Y:S01]  /*3050*/  FFMA R21, R35.reuse, R14, R21 ;  /* 0x0000000e23157223 */ /* 0x040fe20000000015 */
[----:B------:R-:W-:Y:S01]  /*3060*/  BSSY B0, `(.L_x_8) ;  /* 0x0000029000007945 */ /* 0x000fe20003800000 */
[----:B------:R-:W-:Y:S02]  /*3070*/  FFMA R23, R35, R18, R23 ;  /* 0x0000001223177223 */ /* 0x000fe40000000017 */
[C---:B------:R-:W-:Y:S02]  /*3080*/  FFMA R25, R39.reuse, R14, R25 ;  /* 0x0000000e27197223 */ /* 0x040fe40000000019 */
[----:B------:R-:W-:Y:S02]  /*3090*/  FFMA R17, R39, R18, R17 ;  /* 0x0000001227117223 */ /* 0x000fe40000000011 */
[-C--:B------:R-:W-:Y:S02]  /*30a0*/  FFMA R33, R35, R15.reuse, R24 ;  /* 0x0000000f23217223 */ /* 0x080fe40000000018 */
[----:B------:R-:W-:-:S02]  /*30b0*/  FFMA R37, R39, R15, R42 ;  /* 0x0000000f27257223 */ /* 0x000fc4000000002a */
[-C--:B------:R-:W-:Y:S02]  /*30c0*/  FFMA R35, R35, R19.reuse, R26 ;  /* 0x0000001323237223 */ /* 0x080fe4000000001a */
[----:B------:R-:W-:Y:S02]  /*30d0*/  FFMA R39, R39, R19, R44 ;  /* 0x0000001327277223 */ /* 0x000fe4000000002c */
[C---:B------:R-:W-:Y:S02]  /*30e0*/  FFMA R41, R22.reuse, R15, R21 ;  /* 0x0000000f16297223 */ /* 0x040fe40000000015 */
[----:B------:R-:W-:Y:S02]  /*30f0*/  FFMA R43, R22, R19, R23 ;  /* 0x00000013162b7223 */ /* 0x000fe40000000017 */
[C---:B------:R-:W-:Y:S02]  /*3100*/  FFMA R45, R16.reuse, R15, R25 ;  /* 0x0000000f102d7223 */ /* 0x040fe40000000019 */
[----:B------:R-:W-:Y:S01]  /*3110*/  FFMA R47, R16, R19, R17 ;  /* 0x00000013102f7223 */ /* 0x000fe20000000011 */
[----:B------:R-:W-:Y:S05]  /*3120*/  @P3 BRA `(.L_x_9) ;  /* 0x000001c000003947 */ /* 0x000fea0003800000 */
[----:B0-----:R-:W-:Y:S01]  /*3130*/  ISETP.GT.U32.OR P0, PT, R5, 0x37, P0 ;  /* 0x000000370500780c */ /* 0x001fe20000704470 */
[----:B------:R-:W-:Y:S01]  /*3140*/  BSSY B1, `(.L_x_10) ;  /* 0x0000019000017945 */ /* 0x000fe20003800000 */
[----:B------:R-:W-:-:S11]  /*3150*/  HFMA2.MMA R13, -RZ, RZ, 0, 0 ;  /* 0x00000000ff0d7435 */ /* 0x000fd600000001ff */
[----:B------:R-:W-:Y:S05]  /*3160*/  @P0 BRA `(.L_x_11) ;  /* 0x0000016000000947 */ /* 0x000fea0003800000 */
[----:B------:R-:W0:Y:S01]  /*3170*/  S2R R13, SR_CTAID.X ;  /* 0x00000000000d7919 */ /* 0x000e220000002500 */
[----:B------:R-:W-:Y:S01]  /*3180*/  MOV R12, RZ ;  /* 0x000000ff000c7202 */ /* 0x000fe20000000f00 */
[----:B------:R-:W-:Y:S01]  /*3190*/  IMAD.HI R15, R29, 0x66666667, RZ ;  /* 0x666666671d0f7827 */ /* 0x000fe200078e02ff */
[----:B------:R-:W-:-:S04]  /*31a0*/  IADD3 R18, R3, -0x39, RZ ;  /* 0xffffffc703127810 */ /* 0x000fc80007ffe0ff */
[----:B------:R-:W-:-:S04]  /*31b0*/  SHF.R.U32.HI R16, RZ, 0x1f, R15 ;  /* 0x0000001fff107819 */ /* 0x000fc8000001160f */
[----:B------:R-:W-:Y:S01]  /*31c0*/  LEA.HI.SX32 R16, R15, R16, 0x1b ;  /* 0x000000100f107211 */ /* 0x000fe200078fdaff */
[----:B0-----:R-:W-:Y:S01]  /*31d0*/  IMAD.HI R14, R13, -0x6db6db6d, R12 ;  /* 0x924924930d0e7827 */ /* 0x001fe200078e020c */
[----:B------:R-:W-:-:S04]  /*31e0*/  LEA.HI.SX32 R12, R0, 0x8, 0x1d ;  /* 0x00000008000c7811 */ /* 0x000fc800078feaff */
[----:B------:R-:W-:Y:S01]  /*31f0*/  SHF.R.U32.HI R17, RZ, 0x1f, R14 ;  /* 0x0000001fff117819 */ /* 0x000fe2000001160e */
[----:B------:R-:W-:-:S03]  /*3200*/  IMAD.HI R13, R12, 0x66666667, RZ ;  /* 0x666666670c0d7827 */ /* 0x000fc600078e02ff */
[----:B------:R-:W-:Y:S02]  /*3210*/  LEA.HI.SX32 R17, R14, R17, 0x1e ;  /* 0x000000110e117211 */ /* 0x000fe400078ff2ff */
[----:B------:R-:W-:-:S03]  /*3220*/  SHF.R.U32.HI R14, RZ, 0x1f, R13 ;  /* 0x0000001fff0e7819 */ /* 0x000fc6000001160d */
[----:B------:R-:W-:Y:S01]  /*3230*/  IMAD R17, R17, 0x1c0, R18 ;  /* 0x000001c011117824 */ /* 0x000fe200078e0212 */
[----:B------:R-:W-:-:S04]  /*3240*/  LEA.HI.SX32 R13, R13, R14, 0x1e ;  /* 0x0000000e0d0d7211 */ /* 0x000fc800078ff2ff */
[----:B------:R-:W-:Y:S01]  /*3250*/  LEA R17, R2, R17, 0x3 ;  /* 0x0000001102117211 */ /* 0x000fe200078e18ff */
[----:B------:R-:W-:-:S04]  /*3260*/  IMAD R13, R13, -0xa, R12 ;  /* 0xfffffff60d0d7824 */ /* 0x000fc800078e020c */
[----:B------:R-:W-:-:S04]  /*3270*/  IMAD R16, R16, 0xc40, R17 ;  /* 0x00000c4010107824 */ /* 0x000fc800078e0211 */
[----:B------:R-:W-:-:S04]  /*3280*/  IMAD R13, R13, 0x38, R16 ;  /* 0x000000380d0d7824 */ /* 0x000fc800078e0210 */
[----:B------:R-:W-:-:S05]  /*3290*/  IMAD R12, R6, 0xc400, R13 ;  /* 0x0000c400060c7824 */ /* 0x000fca00078e020d */
[----:B------:R-:W-:-:S05]  /*32a0*/  IADD3 R12, R12, 0x1, RZ ;  /* 0x000000010c0c7810 */ /* 0x000fca0007ffe0ff */
[----:B------:R-:W-:-:S06]  /*32b0*/  IMAD.WIDE R12, R12, R7, c[0x0][0x160] ;  /* 0x000058000c0c7625 */ /* 0x000fcc00078e0207 */
[----:B------:R0:W5:Y:S02]  /*32c0*/  LDG.E.CONSTANT R13, [R12.64] ;  /* 0x000000040c0d7981 */ /* 0x000164000c1e9900 */
.L_x_11:
[----:B------:R-:W-:Y:S05]  /*32d0*/  BSYNC B1 ;  /* 0x0000000000017941 */ /* 0x000fea0003800000 */
.L_x_10:
[----:B-----5:R1:W-:Y:S02]  /*32e0*/  STS [R30+0x1000], R13 ;  /* 0x0010000d1e007388 */ /* 0x0203e40000000800 */
.L_x_9:
[----:B0-----:R-:W-:Y:S05]  /*32f0*/  BSYNC B0 ;  /* 0x0000000000007941 */ /* 0x001fea0003800000 */
.L_x_8:
[----:B------:R-:W-:Y:S02]  /*3300*/  IADD3 R14, R34, 0x1, RZ ;  /* 0x00000001220e7810 */ /* 0x000fe40007ffe0ff */
[----:B------:R-:W-:Y:S02]  /*3310*/  IADD3 R16, R36, 0x1, RZ ;  /* 0x0000000124107810 */ /* 0x000fe40007ffe0ff */
[----:B------:R-:W-:Y:S01]  /*3320*/  IADD3 R18, R38, 0x1, RZ ;  /* 0x0000000126127810 */ /* 0x000fe20007ffe0ff */
[-C--:B------:R-:W-:Y:S01]  /*3330*/  IMAD.WIDE R14, R14, R7.reuse, c[0x0][0x168] ;  /* 0x00005a000e0e7625 */ /* 0x080fe200078e0207 */
[----:B------:R-:W-:Y:S02]  /*3340*/  IADD3 R12, R32, 0x1, RZ ;  /* 0x00000001200c7810 */ /* 0x000fe40007ffe0ff */
[----:B------:R-:W-:Y:S01]  /*3350*/  IADD3 R22, R40, 0x1, RZ ;  /* 0x0000000128167810 */ /* 0x000fe20007ffe0ff */
[-C--:B------:R-:W-:Y:S02]  /*3360*/  IMAD.WIDE R16, R16, R7.reuse, c[0x0][0x168] ;  /* 0x00005a0010107625 */ /* 0x080fe400078e0207 */
[----:B------:R0:W2:Y:S02]  /*3370*/  LDG.E.CONSTANT R15, [R14.64] ;  /* 0x000000040e0f7981 */ /* 0x0000a4000c1e9900 */
[----:B------:R-:W-:-:S02]  /*3380*/  IMAD.WIDE R18, R18, R7, c[0x0][0x168] ;  /* 0x00005a0012127625 */ /* 0x000fc400078e0207 */
[----:B------:R-:W3:Y:S02]  /*3390*/  LDG.E.CONSTANT R17, [R16.64] ;  /* 0x0000000410117981 */ /* 0x000ee4000c1e9900 */
[-C--:B-1----:R-:W-:Y:S02]  /*33a0*/  IMAD.WIDE R12, R12, R7.reuse, c[0x0][0x168] ;  /* 0x00005a000c0c7625 */ /* 0x082fe400078e0207 */
[----:B------:R-:W5:Y:S02]  /*33b0*/  LDG.E.CONSTANT R19, [R18.64] ;  /* 0x0000000412137981 */ /* 0x000f64000c1e9900 */
[----:B------:R-:W-:Y:S02]  /*33c0*/  IMAD.WIDE R22, R22, R7, c[0x0][0x168] ;  /* 0x00005a0016167625 */ /* 0x000fe400078e0207 */
[----:B----4-:R1:W4:Y:S04]  /*33d0*/  LDG.E.CONSTANT R25, [R12.64] ;  /* 0x000000040c197981 */ /* 0x010328000c1e9900 */
[----:B------:R1:W4:Y:S04]  /*33e0*/  LDG.E.CONSTANT R31, [R12.64+0x12000] ;  /* 0x012000040c1f7981 */ /* 0x000328000c1e9900 */
[----:B------:R-:W4:Y:S01]  /*33f0*/  LDG.E.CONSTANT R49, [R22.64] ;  /* 0x0000000416317981 */ /* 0x000f22000c1e9900 */
[----:B------:R-:W-:-:S04]  /*3400*/  IADD3 R20, R20, 0x1, RZ ;  /* 0x0000000114147810 */ /* 0x000fc80007ffe0ff */
[----:B------:R-:W-:-:S04]  /*3410*/  ISETP.GT.U32.AND P0, PT, R20, 0x37, PT ;  /* 0x000000371400780c */ /* 0x000fc80003f04070 */
[----:B------:R-:W-:-:S13]  /*3420*/  ISETP.GT.U32.OR P4, PT, R11, 0x37, P0 ;  /* 0x000000370b00780c */ /* 0x000fda0000784470 */
[----:B------:R-:W0:Y:S04]  /*3430*/  @!P4 S2R R21, SR_CTAID.X ;  /* 0x000000000015c919 */ /* 0x000e280000002500 */
[----:B------:R-:W1:Y:S01]  /*3440*/  @!P4 S2R R0, SR_TID.X ;  /* 0x000000000000c919 */ /* 0x000e620000002100 */
[----:B------:R-:W-:-:S05]  /*3450*/  @!P4 MOV R20, RZ ;  /* 0x000000ff0014c202 */ /* 0x000fca0000000f00 */
[----:B0-----:R-:W-:-:S04]  /*3460*/  @!P4 IMAD.HI R20, R21, -0x6db6db6d, R20 ;  /* 0x924924931514c827 */ /* 0x001fc800078e0214 */
[----:B-1----:R-:W-:Y:S01]  /*3470*/  @!P4 IMAD.HI R24, R0, 0x66666667, RZ ;  /* 0x666666670018c827 */ /* 0x002fe200078e02ff */
[----:B------:R-:W-:-:S04]  /*3480*/  @!P4 SHF.R.U32.HI R21, RZ, 0x1f, R20 ;  /* 0x0000001fff15c819 */ /* 0x000fc80000011614 */
[----:B------:R-:W-:Y:S02]  /*3490*/  @!P4 SHF.R.U32.HI R13, RZ, 0x1f, R24 ;  /* 0x0000001fff0dc819 */ /* 0x000fe40000011618 */
[----:B------:R-:W-:Y:S02]  /*34a0*/  @!P4 LEA.HI.SX32 R14, R20, R21, 0x1e ;  /* 0x00000015140ec211 */ /* 0x000fe400078ff2ff */
[----:B------:R-:W-:Y:S02]  /*34b0*/  @!P4 LEA.HI.SX32 R13, R24, R13, 0x1b ;  /* 0x0000000d180dc211 */ /* 0x000fe400078fdaff */
[----:B------:R-:W-:-:S05]  /*34c0*/  @!P4 IADD3 R12, R3, -0x39, RZ ;  /* 0xffffffc7030cc810 */ /* 0x000fca0007ffe0ff */
[C---:B------:R-:W-:Y:S02]  /*34d0*/  @!P4 IMAD R51, R13.reuse, 0xc40, R12 ;  /* 0x00000c400d33c824 */ /* 0x040fe400078e020c */
[----:B------:R-:W-:Y:S02]  /*34e0*/  @!P4 IMAD R13, R13, -0x50, R0 ;  /* 0xffffffb00d0dc824 */ /* 0x000fe400078e0200 */
[----:B------:R-:W-:-:S03]  /*34f0*/  @!P4 IMAD R51, R14, 0x1c0, R51 ;  /* 0x000001c00e33c824 */ /* 0x000fc600078e0233 */
[----:B------:R-:W-:Y:S02]  /*3500*/  @!P4 SHF.R.S32.HI R12, RZ, 0x3, R13 ;  /* 0x00000003ff0cc819 */ /* 0x000fe4000001140d */
[----:B------:R-:W-:-:S05]  /*3510*/  @!P4 LEA R51, R2, R51, 0x3 ;  /* 0x000000330233c211 */ /* 0x000fca00078e18ff */
[----:B------:R-:W-:-:S04]  /*3520*/  @!P4 IMAD R51, R12, 0x38, R51 ;  /* 0x000000380c33c824 */ /* 0x000fc800078e0233 */
[----:B------:R-:W-:-:S05]  /*3530*/  @!P4 IMAD R12, R6, 0xc400, R51 ;  /* 0x0000c400060cc824 */ /* 0x000fca00078e0233 */
[----:B------:R-:W-:-:S05]  /*3540*/  @!P4 IADD3 R12, R12, 0x2, RZ ;  /* 0x000000020c0cc810 */ /* 0x000fca0007ffe0ff */
[----:B------:R-:W-:Y:S01]  /*3550*/  @!P4 IMAD.WIDE R12, R12, R7, c[0x0][0x160] ;  /* 0x000058000c0cc625 */ /* 0x000fe200078e0207 */
[----:B--2---:R-:W-:Y:S04]  /*3560*/  STS [R30+0x1c00], R15 ;  /* 0x001c000f1e007388 */ /* 0x004fe80000000800 */
[----:B---3--:R-:W-:Y:S04]  /*3570*/  STS [R30+0x2400], R17 ;  /* 0x002400111e007388 */ /* 0x008fe80000000800 */
[----:B-----5:R-:W-:Y:S04]  /*3580*/  STS [R30+0x3400], R19 ;  /* 0x003400131e007388 */ /* 0x020fe80000000800 */
[----:B----4-:R-:W-:Y:S04]  /*3590*/  STS [R30+0x1400], R25 ;  /* 0x001400191e007388 */ /* 0x010fe80000000800 */
[----:B------:R-:W-:Y:S04]  /*35a0*/  STS [R30+0x2c00], R31 ;  /* 0x002c001f1e007388 */ /* 0x000fe80000000800 */
[----:B------:R-:W-:Y:S04]  /*35b0*/  STS [R30+0x3c00], R49 ;  /* 0x003c00311e007388 */ /* 0x000fe80000000800 */
[----:B------:R-:W-:Y:S06]  /*35c0*/  BAR.SYNC 0x0 ;  /* 0x0000000000007b1d */ /* 0x000fec0000000000 */
[----:B------:R-:W-:Y:S04]  /*35d0*/  LDS.128 R20, [R10+0x1400] ;  /* 0x001400000a147984 */ /* 0x000fe80000000c00 */
[----:B------:R-:W-:Y:S04]  /*35e0*/  LDS.128 R24, [R10+0x14c0] ;  /* 0x0014c0000a187984 */ /* 0x000fe80000000c00 */
[----:B------:R-:W0:Y:S04]  /*35f0*/  LDS R15, [R9.X4+0x80] ;  /* 0x00008000090f7984 */ /* 0x000e280000004800 */
[----:B------:R-:W1:Y:S04]  /*3600*/  LDS R18, [R9.X4] ;  /* 0x0000000009127984 */ /* 0x000e680000004800 */
[----:B------:R-:W2:Y:S04]  /*3610*/  LDS R16, [R9.X4+0x20] ;  /* 0x0000200009107984 */ /* 0x000ea80000004800 */
[----:B------:R-:W3:Y:S01]  /*3620*/  LDS R14, [R9.X4+0xa0] ;  /* 0x0000a000090e7984 */ /* 0x000ee20000004800 */
[----:B------:R-:W-:-:S03]  /*3630*/  HFMA2.MMA R31, -RZ, RZ, 0, 0 ;  /* 0x00000000ff1f7435 */ /* 0x000fc600000001ff */
[----:B------:R-:W4:Y:S04]  /*3640*/  LDS R17, [R9.X4+0x40] ;  /* 0x0000400009117984 */ /* 0x000f280000004800 */
[----:B------:R-:W4:Y:S04]  /*3650*/  LDS R19, [R9.X4+0x60] ;  /* 0x0000600009137984 */ /* 0x000f280000004800 */
[----:B------:R0:W5:Y:S04]  /*3660*/  @!P4 LDG.E.CONSTANT R31, [R12.64] ;  /* 0x000000040c1fc981 */ /* 0x000168000c1e9900 */
[----:B------:R-:W-:Y:S04]  /*3670*/  LDS R42, [R9.X4+0x140] ;  /* 0x00014000092a7984 */ /* 0x000fe80000004800 */
[----:B------:R-:W-:Y:S04]  /*3680*/  LDS R50, [R9.X4+0x2a0] ;  /* 0x0002a00009327984 */ /* 0x000fe80000004800 */
[----:B0-----:R-:W-:Y:S01]  /*3690*/  LDS R12, [R9.X4+0x1c0] ;  /* 0x0001c000090c7984 */ /* 0x001fe20000004800 */
[----:B------:R-:W-:-:S02]  /*36a0*/  FFMA R37, R20, R15, R37 ;  /* 0x0000000f14257223 */ /* 0x000fc40000000025 */
[-C--:B------:R-:W-:Y:S02]  /*36b0*/  FFMA R39, R15, R24.reuse, R39 ;  /* 0x000000180f277223 */ /* 0x080fe40000000027 */
[----:B------:R-:W0:Y:S01]  /*36c0*/  LDS R15, [R9.X4+0xc0] ;  /* 0x0000c000090f7984 */ /* 0x000e220000004800 */
[----:B-1----:R-:W-:-:S03]  /*36d0*/  FFMA R44, R18, R24, R35 ;  /* 0x00000018122c7223 */ /* 0x002fc60000000023 */
[----:B------:R-:W1:Y:S01]  /*36e0*/  LDS R35, [R9.X4+0xe0] ;  /* 0x0000e00009237984 */ /* 0x000e620000004800 */
[-C--:B--2---:R-:W-:Y:S02]  /*36f0*/  FFMA R46, R16, R24.reuse, R43 ;  /* 0x00000018102e7223 */ /* 0x084fe4000000002b */
[----:B---3--:R-:W-:Y:S02]  /*3700*/  FFMA R24, R14, R24, R47 ;  /* 0x000000180e187223 */ /* 0x008fe4000000002f */
[----:B------:R-:W-:Y:S02]  /*3710*/  FFMA R33, R20, R18, R33 ;  /* 0x0000001214217223 */ /* 0x000fe40000000021 */
[-C--:B------:R-:W-:Y:S02]  /*3720*/  FFMA R44, R16, R25.reuse, R44 ;  /* 0x00000019102c7223 */ /* 0x080fe4000000002c */
[-C--:B------:R-:W-:Y:S02]  /*3730*/  FFMA R39, R14, R25.reuse, R39 ;  /* 0x000000190e277223 */ /* 0x080fe40000000027 */
[----:B----4-:R-:W-:-:S02]  /*3740*/  FFMA R46, R17, R25, R46 ;  /* 0x00000019112e7223 */ /* 0x010fc4000000002e */
[C---:B------:R-:W-:Y:S02]  /*3750*/  FFMA R18, R20.reuse, R16, R41 ;  /* 0x0000001014127223 */ /* 0x040fe40000000029 */
[----:B------:R-:W-:Y:S02]  /*3760*/  FFMA R20, R20, R14, R45 ;  /* 0x0000000e14147223 */ /* 0x000fe4000000002d */
[-C--:B------:R-:W-:Y:S02]  /*3770*/  FFMA R33, R16, R21.reuse, R33 ;  /* 0x0000001510217223 */ /* 0x080fe40000000021 */
[-C--:B------:R-:W-:Y:S02]  /*3780*/  FFMA R37, R14, R21.reuse, R37 ;  /* 0x000000150e257223 */ /* 0x080fe40000000025 */
[C---:B------:R-:W-:Y:S02]  /*3790*/  FFMA R13, R17.reuse, R21, R18 ;  /* 0x00000015110d7223 */ /* 0x040fe40000000012 */
[----:B------:R-:W-:-:S02]  /*37a0*/  FFMA R44, R17, R26, R44 ;  /* 0x0000001a112c7223 */ /* 0x000fc4000000002c */
[----:B------:R-:W-:Y:S02]  /*37b0*/  FFMA R46, R19, R26, R46 ;  /* 0x0000001a132e7223 */ /* 0x000fe4000000002e */
[----:B------:R-:W-:Y:S02]  /*37c0*/  FFMA R14, R17, R22, R33 ;  /* 0x00000016110e7223 */ /* 0x000fe40000000021 */
[C---:B0-----:R-:W-:Y:S02]  /*37d0*/  FFMA R25, R15.reuse, R25, R24 ;  /* 0x000000190f197223 */ /* 0x041fe40000000018 */
[-C--:B------:R-:W-:Y:S02]  /*37e0*/  FFMA R39, R15, R26.reuse, R39 ;  /* 0x0000001a0f277223 */ /* 0x080fe40000000027 */
[----:B-1----:R-:W-:Y:S02]  /*37f0*/  FFMA R41, R35, R26, R25 ;  /* 0x0000001a23297223 */ /* 0x002fe40000000019 */
[C---:B------:R-:W-:Y:S01]  /*3800*/  FFMA R21, R15.reuse, R21, R20 ;  /* 0x000000150f157223 */ /* 0x040fe20000000014 */
[----:B------:R-:W0:Y:S01]  /*3810*/  LDS R25, [R9.X4+0x160] ;  /* 0x0001600009197984 */ /* 0x000e220000004800 */
[----:B------:R-:W-:-:S03]  /*3820*/  FFMA R37, R15, R22, R37 ;  /* 0x000000160f257223 */ /* 0x000fc60000000025 */
[----:B------:R-:W1:Y:S01]  /*3830*/  LDS R26, [R9.X4+0x1e0] ;  /* 0x0001e000091a7984 */ /* 0x000e620000004800 */
[-C--:B------:R-:W-:Y:S02]  /*3840*/  FFMA R24, R19, R22.reuse, R13 ;  /* 0x0000001613187223 */ /* 0x080fe4000000000d */
[----:B------:R-:W-:Y:S01]  /*3850*/  FFMA R22, R35, R22, R21 ;  /* 0x0000001623167223 */ /* 0x000fe20000000015 */
[----:B------:R-:W2:Y:S01]  /*3860*/  LDS.128 R16, [R10+0x14d0] ;  /* 0x0014d0000a107984 */ /* 0x000ea20000000c00 */
[-C--:B------:R-:W-:Y:S02]  /*3870*/  FFMA R21, R42, R23.reuse, R14 ;  /* 0x000000172a157223 */ /* 0x080fe4000000000e */
[C---:B------:R-:W-:Y:S01]  /*3880*/  FFMA R37, R12.reuse, R23, R37 ;  /* 0x000000170c257223 */ /* 0x040fe20000000025 */
[----:B------:R-:W-:Y:S01]  /*3890*/  LDS R35, [R9.X4+0x180] ;  /* 0x0001800009237984 */ /* 0x000fe20000004800 */
[----:B------:R-:W-:-:S03]  /*38a0*/  FFMA R39, R12, R27, R39 ;  /* 0x0000001b0c277223 */ /* 0x000fc60000000027 */
[----:B------:R-:W3:Y:S04]  /*38b0*/  LDS.128 R12, [R10+0x1410] ;  /* 0x001410000a0c7984 */ /* 0x000ee80000000c00 */
[----:B------:R-:W4:Y:S01]  /*38c0*/  LDS R20, [R9.X4+0x200] ;  /* 0x0002000009147984 */ /* 0x000f220000004800 */
[----:B------:R-:W-:-:S03]  /*38d0*/  FFMA R44, R42, R27, R44 ;  /* 0x0000001b2a2c7223 */ /* 0x000fc6000000002c */
[----:B------:R-:W4:Y:S01]  /*38e0*/  LDS R42, [R9.X4+0x1a0] ;  /* 0x0001a000092a7984 */ /* 0x000f220000004800 */
[C---:B0-----:R-:W-:Y:S02]  /*38f0*/  FFMA R46, R25.reuse, R27, R46 ;  /* 0x0000001b192e7223 */ /* 0x041fe4000000002e */
[C---:B------:R-:W-:Y:S02]  /*3900*/  FFMA R33, R25.reuse, R23, R24 ;  /* 0x0000001719217223 */ /* 0x040fe40000000018 */
[----:B-1----:R-:W-:Y:S02]  /*3910*/  FFMA R41, R26, R27, R41 ;  /* 0x0000001b1a297223 */ /* 0x002fe40000000029 */
[----:B------:R-:W0:Y:S01]  /*3920*/  LDS R27, [R9.X4+0x280] ;  /* 0x00028000091b7984 */ /* 0x000e220000004800 */
[----:B--2---:R-:W-:-:S03]  /*3930*/  FFMA R48, R25, R16, R44 ;  /* 0x0000001019307223 */ /* 0x004fc6000000002c */
[----:B------:R-:W1:Y:S01]  /*3940*/  LDS R44, [R9.X4+0x220] ;  /* 0x00022000092c7984 */ /* 0x000e620000004800 */
[C---:B------:R-:W-:Y:S02]  /*3950*/  FFMA R23, R26.reuse, R23, R22 ;  /* 0x000000171a177223 */ /* 0x040fe40000000016 */
[----:B------:R-:W-:Y:S02]  /*3960*/  FFMA R39, R26, R16, R39 ;  /* 0x000000101a277223 */ /* 0x000fe40000000027 */
[----:B---3--:R-:W-:Y:S02]  /*3970*/  FFMA R24, R12, R35, R33 ;  /* 0x000000230c187223 */ /* 0x008fe40000000021 */
[----:B------:R-:W2:Y:S01]  /*3980*/  LDS R33, [R9.X4+0x300] ;  /* 0x0003000009217984 */ /* 0x000ea20000004800 */
[-C--:B------:R-:W-:Y:S02]  /*3990*/  FFMA R37, R26, R12.reuse, R37 ;  /* 0x0000000c1a257223 */ /* 0x080fe40000000025 */
[----:B------:R-:W-:-:S02]  /*39a0*/  FFMA R22, R25, R12, R21 ;  /* 0x0000000c19167223 */ /* 0x000fc40000000015 */
[----:B----4-:R-:W-:Y:S02]  /*39b0*/  FFMA R26, R12, R20, R23 ;  /* 0x000000140c1a7223 */ /* 0x010fe40000000017 */
[----:B------:R-:W3:Y:S01]  /*39c0*/  LDS R12, [R9.X4+0x320] ;  /* 0x00032000090c7984 */ /* 0x000ee20000004800 */
[C---:B------:R-:W-:Y:S02]  /*39d0*/  FFMA R21, R35.reuse, R13, R22 ;  /* 0x0000000d23157223 */ /* 0x040fe40000000016 */
[CC--:B------:R-:W-:Y:S02]  /*39e0*/  FFMA R46, R35.reuse, R16.reuse, R46 ;  /* 0x00000010232e7223 */ /* 0x0c0fe4000000002e */
[C---:B------:R-:W-:Y:S02]  /*39f0*/  FFMA R41, R20.reuse, R16, R41 ;  /* 0x0000001014297223 */ /* 0x040fe40000000029 */
[----:B------:R-:W-:Y:S02]  /*3a00*/  FFMA R35, R35, R17, R48 ;  /* 0x0000001123237223 */ /* 0x000fe40000000030 */
[----:B------:R-:W-:-:S02]  /*3a10*/  FFMA R37, R20, R13, R37 ;  /* 0x0000000d14257223 */ /* 0x000fc40000000025 */
[----:B------:R-:W-:Y:S02]  /*3a20*/  FFMA R39, R20, R17, R39 ;  /* 0x0000001114277223 */ /* 0x000fe40000000027 */
[C---:B------:R-:W-:Y:S02]  /*3a30*/  FFMA R23, R42.reuse, R13, R24 ;  /* 0x0000000d2a177223 */ /* 0x040fe40000000018 */
[-C--:B------:R-:W-:Y:S02]  /*3a40*/  FFMA R25, R42, R17.reuse, R46 ;  /* 0x000000112a197223 */ /* 0x080fe4000000002e */
[C---:B0-----:R-:W-:Y:S01]  /*3a50*/  FFMA R16, R27.reuse, R14, R21 ;  /* 0x0000000e1b107223 */ /* 0x041fe20000000015 */
[----:B------:R-:W-:Y:S01]  /*3a60*/  LDS R46, [R9.X4+0x440] ;  /* 0x00044000092e7984 */ /* 0x000fe20000004800 */
[----:B------:R-:W-:Y:S02]  /*3a70*/  FFMA R35, R27, R18, R35 ;  /* 0x000000121b237223 */ /* 0x000fe40000000023 */
[----:B-1----:R-:W-:-:S02]  /*3a80*/  FFMA R41, R44, R17, R41 ;  /* 0x000000112c297223 */ /* 0x002fc40000000029 */
[----:B------:R-:W-:Y:S02]  /*3a90*/  FFMA R17, R50, R15, R16 ;  /* 0x0000000f32117223 */ /* 0x000fe40000000010 */
[----:B------:R-:W-:Y:S01]  /*3aa0*/  FFMA R13, R44, R13, R26 ;  /* 0x0000000d2c0d7223 */ /* 0x000fe2000000001a */
[----:B------:R-:W0:Y:S01]  /*3ab0*/  LDS R16, [R9.X4+0x2c0] ;  /* 0x0002c00009107984 */ /* 0x000e220000004800 */
[CC--:B------:R-:W-:Y:S02]  /*3ac0*/  FFMA R42, R50.reuse, R14.reuse, R23 ;  /* 0x0000000e322a7223 */ /* 0x0c0fe40000000017 */
[C---:B--2---:R-:W-:Y:S01]  /*3ad0*/  FFMA R37, R33.reuse, R14, R37 ;  /* 0x0000000e21257223 */ /* 0x044fe20000000025 */
[----:B------:R-:W-:Y:S01]  /*3ae0*/  LDS.128 R20, [R10+0x1420] ;  /* 0x001420000a147984 */ /* 0x000fe20000000c00 */
[-C--:B------:R-:W-:Y:S02]  /*3af0*/  FFMA R39, R33, R18.reuse, R39 ;  /* 0x0000001221277223 */ /* 0x080fe40000000027 */
[C---:B------:R-:W-:Y:S01]  /*3b00*/  FFMA R43, R50.reuse, R18, R25 ;  /* 0x00000012322b7223 */ /* 0x040fe20000000019 */
[----:B------:R-:W1:Y:S01]  /*3b10*/  LDS R33, [R9.X4+0x340] ;  /* 0x0003400009217984 */ /* 0x000e620000004800 */
[----:B------:R-:W-:-:S03]  /*3b20*/  FFMA R45, R50, R19, R35 ;  /* 0x00000013322d7223 */ /* 0x000fc60000000023 */
[----:B------:R-:W2:Y:S01]  /*3b30*/  LDS.128 R24, [R10+0x14e0] ;  /* 0x0014e0000a187984 */ /* 0x000ea20000000c00 */
[C---:B---3--:R-:W-:Y:S02]  /*3b40*/  FFMA R14, R12.reuse, R14, R13 ;  /* 0x0000000e0c0e7223 */ /* 0x048fe4000000000d */
[C---:B------:R-:W-:Y:S01]  /*3b50*/  FFMA R18, R12.reuse, R18, R41 ;  /* 0x000000120c127223 */ /* 0x040fe20000000029 */
[----:B------:R-:W3:Y:S01]  /*3b60*/  LDS R35, [R9.X4+0x2e0] ;  /* 0x0002e00009237984 */ /* 0x000ee20000004800 */
[C---:B------:R-:W-:Y:S02]  /*3b70*/  FFMA R37, R12.reuse, R15, R37 ;  /* 0x0000000f0c257223 */ /* 0x040fe40000000025 */
[----:B------:R-:W-:Y:S01]  /*3b80*/  FFMA R12, R12, R19, R39 ;  /* 0x000000130c0c7223 */ /* 0x000fe20000000027 */
[----:B------:R-:W-:Y:S04]  /*3b90*/  LDS R44, [R9.X4+0x3c0] ;  /* 0x0003c000092c7984 */ /* 0x000fe80000004800 */
[----:B------:R-:W4:Y:S01]  /*3ba0*/  LDS R39, [R9.X4+0x360] ;  /* 0x0003600009277984 */ /* 0x000f220000004800 */
[----:B0-----:R-:W-:-:S02]  /*3bb0*/  FFMA R13, R16, R15, R42 ;  /* 0x0000000f100d7223 */ /* 0x001fc4000000002a */
[C---:B------:R-:W-:Y:S02]  /*3bc0*/  FFMA R43, R16.reuse, R19, R43 ;  /* 0x00000013102b7223 */ /* 0x040fe4000000002b */
[C---:B-1----:R-:W-:Y:S02]  /*3bd0*/  FFMA R15, R33.reuse, R15, R14 ;  /* 0x0000000f210f7223 */ /* 0x042fe4000000000e */
[C---:B------:R-:W-:Y:S02]  /*3be0*/  FFMA R19, R33.reuse, R19, R18 ;  /* 0x0000001321137223 */ /* 0x040fe40000000012 */
[C---:B------:R-:W-:Y:S02]  /*3bf0*/  FFMA R14, R16.reuse, R20, R17 ;  /* 0x00000014100e7223 */ /* 0x040fe40000000011 */
[----:B--2---:R-:W-:Y:S01]  /*3c00*/  FFMA R45, R16, R24, R45 ;  /* 0x00000018102d7223 */ /* 0x004fe2000000002d */
[----:B------:R-:W0:Y:S01]  /*3c10*/  LDS R17, [R9.X4+0x3e0] ;  /* 0x0003e00009117984 */ /* 0x000e220000004800 */
[----:B------:R-:W-:-:S02]  /*3c20*/  FFMA R16, R33, R20, R37 ;  /* 0x0000001421107223 */ /* 0x000fc40000000025 */
[-C--:B------:R-:W-:Y:S02]  /*3c30*/  FFMA R37, R33, R24.reuse, R12 ;  /* 0x0000001821257223 */ /* 0x080fe4000000000c */
[----:B------:R-:W1:Y:S01]  /*3c40*/  LDS R33, [R9.X4+0x460] ;  /* 0x0004600009217984 */ /* 0x000e620000004800 */
[-C--:B---3--:R-:W-:Y:S02]  /*3c50*/  FFMA R48, R35, R24.reuse, R43 ;  /* 0x0000001823307223 */ /* 0x088fe4000000002b */
[----:B----4-:R-:W-:Y:S01]  /*3c60*/  FFMA R50, R39, R24, R19 ;  /* 0x0000001827327223 */ /* 0x010fe20000000013 */
[----:B------:R-:W-:Y:S01]  /*3c70*/  LDS R12, [R9.X4+0x420] ;  /* 0x00042000090c7984 */ /* 0x000fe20000004800 */
[----:B------:R-:W-:-:S03]  /*3c80*/  FFMA R18, R20, R35, R13 ;  /* 0x0000002314127223 */ /* 0x000fc6000000000d */
[----:B------:R-:W2:Y:S01]  /*3c90*/  LDS R24, [R9.X4+0x400] ;  /* 0x0004000009187984 */ /* 0x000ea20000004800 */
[----:B------:R-:W-:-:S03]  /*3ca0*/  FFMA R42, R20, R39, R15 ;  /* 0x00000027142a7223 */ /* 0x000fc6000000000f */
[----:B------:R-:W3:Y:S04]  /*3cb0*/  LDS R35, [R9.X4+0x480] ;  /* 0x0004800009237984 */ /* 0x000ee80000004800 */
[----:B------:R-:W4:Y:S01]  /*3cc0*/  LDS R20, [R9.X4+0x4a0] ;  /* 0x0004a00009147984 */ /* 0x000f220000004800 */
[-C--:B------:R-:W-:Y:S02]  /*3cd0*/  FFMA R13, R44, R21.reuse, R14 ;  /* 0x000000152c0d7223 */ /* 0x080fe4000000000e */
[C---:B------:R-:W-:Y:S02]  /*3ce0*/  FFMA R15, R46.reuse, R21, R16 ;  /* 0x000000152e0f7223 */ /* 0x040fe40000000010 */
[-C--:B------:R-:W-:Y:S02]  /*3cf0*/  FFMA R37, R46, R25.reuse, R37 ;  /* 0x000000192e257223 */ /* 0x080fe40000000025 */
[----:B------:R-:W-:Y:S01]  /*3d00*/  FFMA R45, R44, R25, R45 ;  /* 0x000000192c2d7223 */ /* 0x000fe2000000002d */
[----:B------:R-:W-:Y:S01]  /*3d10*/  LDS R46, [R9.X4+0x640] ;  /* 0x00064000092e7984 */ /* 0x000fe20000004800 */
[----:B0-----:R-:W-:-:S02]  /*3d20*/  FFMA R19, R17, R21, R18 ;  /* 0x0000001511137223 */ /* 0x001fc40000000012 */
[----:B------:R-:W-:Y:S02]  /*3d30*/  FFMA R39, R17, R25, R48 ;  /* 0x0000001911277223 */ /* 0x000fe40000000030 */
[----:B-1----:R-:W-:Y:S02]  /*3d40*/  FFMA R21, R33, R21, R42 ;  /* 0x0000001521157223 */ /* 0x002fe4000000002a */
[-C--:B------:R-:W-:Y:S01]  /*3d50*/  FFMA R14, R17, R22.reuse, R13 ;  /* 0x00000016110e7223 */ /* 0x080fe2000000000d */
[----:B------:R-:W-:Y:S01]  /*3d60*/  LDS R42, [R9.X4+0x5a0] ;  /* 0x0005a000092a7984 */ /* 0x000fe20000004800 */
[C---:B------:R-:W-:Y:S02]  /*3d70*/  FFMA R50, R33.reuse, R25, R50 ;  /* 0x0000001921327223 */ /* 0x040fe40000000032 */
[C---:B------:R-:W-:Y:S02]  /*3d80*/  FFMA R16, R33.reuse, R22, R15 ;  /* 0x0000001621107223 */ /* 0x040fe4000000000f */
[----:B------:R-:W-:-:S02]  /*3d90*/  FFMA R18, R33, R26, R37 ;  /* 0x0000001a21127223 */ /* 0x000fc40000000025 */
[C---:B--2---:R-:W-:Y:S02]  /*3da0*/  FFMA R19, R24.reuse, R22, R19 ;  /* 0x0000001618137223 */ /* 0x044fe40000000013 */
[----:B------:R-:W-:Y:S02]  /*3db0*/  FFMA R39, R24, R26, R39 ;  /* 0x0000001a18277223 */ /* 0x000fe40000000027 */
[C---:B---3--:R-:W-:Y:S02]  /*3dc0*/  FFMA R21, R35.reuse, R22, R21 ;  /* 0x0000001623157223 */ /* 0x048fe40000000015 */
[C---:B------:R-:W-:Y:S01]  /*3dd0*/  FFMA R50, R35.reuse, R26, R50 ;  /* 0x0000001a23327223 */ /* 0x040fe20000000032 */
[----:B------:R-:W-:Y:S01]  /*3de0*/  LDS R22, [R9.X4+0x500] ;  /* 0x0005000009167984 */ /* 0x000fe20000004800 */
[C---:B------:R-:W-:Y:S02]  /*3df0*/  FFMA R33, R35.reuse, R23, R16 ;  /* 0x0000001723217223 */ /* 0x040fe40000000010 */
[----:B------:R-:W-:-:S02]  /*3e00*/  FFMA R37, R35, R27, R18 ;  /* 0x0000001b23257223 */ /* 0x000fc40000000012 */
[----:B------:R-:W-:Y:S02]  /*3e10*/  FFMA R45, R17, R26, R45 ;  /* 0x0000001a112d7223 */ /* 0x000fe4000000002d */
[-C--:B------:R-:W-:Y:S02]  /*3e20*/  FFMA R25, R24, R23.reuse, R14 ;  /* 0x0000001718197223 */ /* 0x080fe4000000000e */
[C---:B------:R-:W-:Y:S02]  /*3e30*/  FFMA R35, R12.reuse, R23, R19 ;  /* 0x000000170c237223 */ /* 0x040fe40000000013 */
[----:B------:R-:W-:Y:S01]  /*3e40*/  FFMA R39, R12, R27, R39 ;  /* 0x0000001b0c277223 */ /* 0x000fe20000000027 */
[----:B------:R-:W0:Y:S01]  /*3e50*/  LDS.128 R16, [R10+0x14f0] ;  /* 0x0014f0000a107984 */ /* 0x000e220000000c00 */
[----:B----4-:R-:W-:-:S03]  /*3e60*/  FFMA R21, R20, R23, R21 ;  /* 0x0000001714157223 */ /* 0x010fc60000000015 */
[----:B------:R-:W1:Y:S01]  /*3e70*/  LDS.128 R12, [R10+0x1430] ;  /* 0x001430000a0c7984 */ /* 0x000e620000000c00 */
[----:B------:R-:W-:-:S03]  /*3e80*/  FFMA R45, R24, R27, R45 ;  /* 0x0000001b182d7223 */ /* 0x000fc6000000002d */
[----:B------:R-:W2:Y:S04]  /*3e90*/  LDS R23, [R9.X4+0x580] ;  /* 0x0005800009177984 */ /* 0x000ea80000004800 */
[----:B------:R-:W3:Y:S01]  /*3ea0*/  LDS R24, [R9.X4+0x520] ;  /* 0x0005200009187984 */ /* 0x000ee20000004800 */
[----:B------:R-:W-:Y:S02]  /*3eb0*/  FFMA R27, R20, R27, R50 ;  /* 0x0000001b141b7223 */ /* 0x000fe40000000032 */
[----:B0-----:R-:W-:Y:S02]  /*3ec0*/  FFMA R45, R22, R16, R45 ;  /* 0x00000010162d7223 */ /* 0x001fe4000000002d */
[C---:B-1----:R-:W-:Y:S02]  /*3ed0*/  FFMA R20, R12.reuse, R22, R25 ;  /* 0x000000160c147223 */ /* 0x042fe40000000019 */
[----:B------:R-:W0:Y:S01]  /*3ee0*/  LDS R25, [R9.X4+0x540] ;  /* 0x0005400009197984 */ /* 0x000e220000004800 */
[----:B--2---:R-:W-:-:S03]  /*3ef0*/  FFMA R22, R12, R23, R33 ;  /* 0x000000170c167223 */ /* 0x004fc60000000021 */
[----:B------:R-:W1:Y:S01]  /*3f00*/  LDS R33, [R9.X4+0x5c0] ;  /* 0x0005c00009217984 */ /* 0x000e620000004800 */
[----:B------:R-:W-:Y:S02]  /*3f10*/  FFMA R41, R23, R16, R37 ;  /* 0x0000001017297223 */ /* 0x000fe40000000025 */
[C---:B---3--:R-:W-:Y:S01]  /*3f20*/  FFMA R26, R12.reuse, R24, R35 ;  /* 0x000000180c1a7223 */ /* 0x048fe20000000023 */
[----:B------:R-:W-:Y:S04]  /*3f30*/  LDS R37, [R9.X4+0x5e0] ;  /* 0x0005e00009257984 */ /* 0x000fe80000004800 */
[----:B------:R-:W2:Y:S01]  /*3f40*/  LDS R35, [R9.X4+0x560] ;  /* 0x0005600009237984 */ /* 0x000ea20000004800 */
[----:B------:R-:W-:-:S03]  /*3f50*/  FFMA R44, R12, R42, R21 ;  /* 0x0000002a0c2c7223 */ /* 0x000fc60000000015 */
[----:B------:R-:W3:Y:S01]  /*3f60*/  LDS R12, [R9.X4+0x6c0] ;  /* 0x0006c000090c7984 */ /* 0x000ee20000004800 */
[-C--:B------:R-:W-:Y:S02]  /*3f70*/  FFMA R21, R24, R13.reuse, R20 ;  /* 0x0000000d18157223 */ /* 0x080fe40000000014 */
[-C--:B------:R-:W-:Y:S02]  /*3f80*/  FFMA R50, R42, R16.reuse, R27 ;  /* 0x000000102a327223 */ /* 0x080fe4000000001b */
[----:B------:R-:W-:Y:S02]  /*3f90*/  FFMA R48, R24, R16, R39 ;  /* 0x0000001018307223 */ /* 0x000fe40000000027 */
[C---:B------:R-:W-:Y:S01]  /*3fa0*/  FFMA R23, R42.reuse, R13, R22 ;  /* 0x0000000d2a177223 */ /* 0x040fe20000000016 */
[----:B------:R-:W-:Y:S01]  /*3fb0*/  LDS R39, [R9.X4+0x800] ;  /* 0x0008000009277984 */ /* 0x000fe20000004800 */
[-C--:B------:R-:W-:Y:S02]  /*3fc0*/  FFMA R41, R42, R17.reuse, R41 ;  /* 0x000000112a297223 */ /* 0x080fe40000000029 */
[----:B------:R-:W-:-:S02]  /*3fd0*/  FFMA R45, R24, R17, R45 ;  /* 0x00000011182d7223 */ /* 0x000fc4000000002d */
[CC--:B0-----:R-:W-:Y:S02]  /*3fe0*/  FFMA R27, R25.reuse, R13.reuse, R26 ;  /* 0x0000000d191b7223 */ /* 0x0c1fe4000000001a */
[-C--:B------:R-:W-:Y:S02]  /*3ff0*/  FFMA R16, R25, R14.reuse, R21 ;  /* 0x0000000e19107223 */ /* 0x080fe40000000015 */
[C---:B-1----:R-:W-:Y:S02]  /*4000*/  FFMA R13, R33.reuse, R13, R44 ;  /* 0x0000000d210d7223 */ /* 0x042fe4000000002c */
[-C--:B------:R-:W-:Y:S01]  /*4010*/  FFMA R23, R33, R14.reuse, R23 ;  /* 0x0000000e21177223 */ /* 0x080fe20000000017 */
[----:B------:R-:W-:Y:S01]  /*4020*/  LDS R44, [R9.X4+0x720] ;  /* 0x00072000092c7984 */ /* 0x000fe20000004800 */
[----:B------:R-:W-:Y:S02]  /*4030*/  FFMA R48, R25, R17, R48 ;  /* 0x0000001119307223 */ /* 0x000fe40000000030 */
[----:B--2---:R-:W-:-:S02]  /*4040*/  FFMA R42, R35, R14, R27 ;  /* 0x0000000e232a7223 */ /* 0x004fc4000000001b */
[----:B------:R-:W-:Y:S02]  /*4050*/  FFMA R14, R37, R14, R13 ;  /* 0x0000000e250e7223 */ /* 0x000fe4000000000d */
[----:B------:R-:W-:Y:S02]  /*4060*/  FFMA R13, R46, R15, R16 ;  /* 0x0000000f2e0d7223 */ /* 0x000fe40000000010 */
[----:B------:R-:W-:Y:S01]  /*4070*/  FFMA R50, R33, R17, R50 ;  /* 0x0000001121327223 */ /* 0x000fe20000000032 */
[----:B------:R-:W0:Y:S01]  /*4080*/  LDS R16, [R9.X4+0x660] ;  /* 0x0006600009107984 */ /* 0x000e220000004800 */
[-C--:B------:R-:W-:Y:S02]  /*4090*/  FFMA R45, R25, R18.reuse, R45 ;  /* 0x00000012192d7223 */ /* 0x080fe4000000002d */
[-C--:B------:R-:W-:Y:S01]  /*40a0*/  FFMA R41, R33, R18.reuse, R41 ;  /* 0x0000001221297223 */ /* 0x080fe20000000029 */
[----:B------:R-:W1:Y:S01]  /*40b0*/  LDS.128 R24, [R10+0x1500] ;  /* 0x001500000a187984 */ /* 0x000e620000000c00 */
[----:B------:R-:W-:-:S02]  /*40c0*/  FFMA R48, R35, R18, R48 ;  /* 0x0000001223307223 */ /* 0x000fc40000000030 */
[----:B------:R-:W-:Y:S01]  /*40d0*/  FFMA R50, R37, R18, R50 ;  /* 0x0000001225327223 */ /* 0x000fe20000000032 */
[----:B------:R-:W-:Y:S01]  /*40e0*/  LDS R35, [R9.X4+0x680] ;  /* 0x0006800009237984 */ /* 0x000fe20000004800 */
[----:B---3--:R-:W-:-:S03]  /*40f0*/  FFMA R17, R12, R15, R23 ;  /* 0x0000000f0c117223 */ /* 0x008fc60000000017 */
[----:B------:R-:W2:Y:S01]  /*4100*/  LDS R18, [R9.X4+0x6e0] ;  /* 0x0006e00009127984 */ /* 0x000ea20000004800 */
[----:B------:R-:W-:-:S03]  /*4110*/  FFMA R41, R12, R19, R41 ;  /* 0x000000130c297223 */ /* 0x000fc60000000029 */
[----:B------:R-:W3:Y:S04]  /*4120*/  LDS.128 R20, [R10+0x1440] ;  /* 0x001440000a147984 */ /* 0x000ee80000000c00 */
[----:B------:R-:W4:Y:S01]  /*4130*/  LDS R12, [R9.X4+0x700] ;  /* 0x00070000090c7984 */ /* 0x000f220000004800 */
[----:B------:R-:W-:-:S03]  /*4140*/  FFMA R45, R46, R19, R45 ;  /* 0x000000132e2d7223 */ /* 0x000fc6000000002d */
[----:B------:R-:W-:Y:S01]  /*4150*/  LDS R37, [R9.X4+0x780] ;  /* 0x0007800009257984 */ /* 0x000fe20000004800 */
[----:B0-----:R-:W-:-:S03]  /*4160*/  FFMA R33, R16, R15, R42 ;  /* 0x0000000f10217223 */ /* 0x001fc6000000002a */
[----:B------:R-:W0:Y:S01]  /*4170*/  LDS R42, [R9.X4+0x6a0] ;  /* 0x0006a000092a7984 */ /* 0x000e220000004800 */
[CC--:B------:R-:W-:Y:S02]  /*4180*/  FFMA R48, R16.reuse, R19.reuse, R48 ;  /* 0x0000001310307223 */ /* 0x0c0fe40000000030 */
[----:B-1----:R-:W-:Y:S02]  /*4190*/  FFMA R46, R16, R24, R45 ;  /* 0x00000018102e7223 */ /* 0x002fe4000000002d */
[C---:B--2---:R-:W-:Y:S02]  /*41a0*/  FFMA R19, R18.reuse, R19, R50 ;  /* 0x0000001312137223 */ /* 0x044fe40000000032 */
[----:B------:R-:W-:Y:S01]  /*41b0*/  FFMA R15, R18, R15, R14 ;  /* 0x0000000f120f7223 */ /* 0x000fe2000000000e */
[----:B------:R-:W1:Y:S01]  /*41c0*/  LDS R50, [R9.X4+0x7a0] ;  /* 0x0007a00009327984 */ /* 0x000e620000004800 */
[-C--:B---3--:R-:W-:Y:S02]  /*41d0*/  FFMA R14, R16, R20.reuse, R13 ;  /* 0x00000014100e7223 */ /* 0x088fe4000000000d */
[----:B------:R-:W-:-:S02]  /*41e0*/  FFMA R17, R18, R20, R17 ;  /* 0x0000001412117223 */ /* 0x000fc40000000011 */
[----:B------:R-:W-:Y:S02]  /*41f0*/  FFMA R41, R18, R24, R41 ;  /* 0x0000001812297223 */ /* 0x000fe40000000029 */
[C---:B------:R-:W-:Y:S02]  /*4200*/  FFMA R16, R20.reuse, R35, R33 ;  /* 0x0000002314107223 */ /* 0x040fe40000000021 */
[----:B----4-:R-:W-:Y:S02]  /*4210*/  FFMA R18, R20, R12, R15 ;  /* 0x0000000c14127223 */ /* 0x010fe4000000000f */
[----:B------:R-:W2:Y:S01]  /*4220*/  LDS R20, [R9.X4+0x820] ;  /* 0x0008200009147984 */ /* 0x000ea20000004800 */
[CC--:B------:R-:W-:Y:S02]  /*4230*/  FFMA R48, R35.reuse, R24.reuse, R48 ;  /* 0x0000001823307223 */ /* 0x0c0fe40000000030 */
[----:B------:R-:W-:Y:S02]  /*4240*/  FFMA R19, R12, R24, R19 ;  /* 0x000000180c137223 */ /* 0x000fe40000000013 */
[----:B------:R-:W-:-:S02]  /*4250*/  FFMA R13, R35, R21, R14 ;  /* 0x00000015230d7223 */ /* 0x000fc4000000000e */
[C---:B------:R-:W-:Y:S02]  /*4260*/  FFMA R17, R12.reuse, R21, R17 ;  /* 0x000000150c117223 */ /* 0x040fe40000000011 */
[-C--:B------:R-:W-:Y:S02]  /*4270*/  FFMA R41, R12, R25.reuse, R41 ;  /* 0x000000190c297223 */ /* 0x080fe40000000029 */
[-C--:B------:R-:W-:Y:S02]  /*4280*/  FFMA R19, R44, R25.reuse, R19 ;  /* 0x000000192c137223 */ /* 0x080fe40000000013 */
[C---:B0-----:R-:W-:Y:S02]  /*4290*/  FFMA R33, R42.reuse, R25, R48 ;  /* 0x000000192a217223 */ /* 0x041fe40000000030 */
[-C--:B------:R-:W-:Y:S02]  /*42a0*/  FFMA R15, R42, R21.reuse, R16 ;  /* 0x000000152a0f7223 */ /* 0x080fe40000000010 */
[----:B------:R-:W-:-:S02]  /*42b0*/  FFMA R21, R44, R21, R18 ;  /* 0x000000152c157223 */ /* 0x000fc40000000012 */
[----:B------:R-:W-:Y:S02]  /*42c0*/  FFMA R35, R35, R25, R46 ;  /* 0x0000001923237223 */ /* 0x000fe4000000002e */
[C---:B------:R-:W-:Y:S02]  /*42d0*/  FFMA R12, R37.reuse, R22, R13 ;  /* 0x00000016250c7223 */ /* 0x040fe4000000000d */
[-C--:B-1----:R-:W-:Y:S02]  /*42e0*/  FFMA R44, R50, R26.reuse, R33 ;  /* 0x0000001a322c7223 */ /* 0x082fe40000000021 */
[----:B------:R-:W0:Y:S01]  /*42f0*/  LDS R33, [R9.X4+0x7c0] ;  /* 0x0007c00009217984 */ /* 0x000e220000004800 */
[-C--:B------:R-:W-:Y:S02]  /*4300*/  FFMA R35, R37, R26.reuse, R35 ;  /* 0x0000001a25237223 */ /* 0x080fe40000000023 */
[C---:B------:R-:W-:Y:S01]  /*4310*/  FFMA R41, R39.reuse, R26, R41 ;  /* 0x0000001a27297223 */ /* 0x040fe20000000029 */
[----:B------:R-:W1:Y:S01]  /*4320*/  LDS R37, [R9.X4+0x840] ;  /* 0x0008400009257984 */ /* 0x000e620000004800 */
[----:B------:R-:W-:-:S02]  /*4330*/  FFMA R24, R39, R22, R17 ;  /* 0x0000001627187223 */ /* 0x000fc40000000011 */
[C---:B------:R-:W-:Y:S01]  /*4340*/  FFMA R42, R50.reuse, R22, R15 ;  /* 0x00000016322a7223 */ /* 0x040fe2000000000f */
[----:B------:R-:W-:Y:S01]  /*4350*/  LDS R39, [R9.X4+0x7e0] ;  /* 0x0007e00009277984 */ /* 0x000fe20000004800 */
[----:B------:R-:W-:Y:S02]  /*4360*/  FFMA R25, R50, R23, R12 ;  /* 0x0000001732197223 */ /* 0x000fe4000000000c */
[C---:B--2---:R-:W-:Y:S01]  /*4370*/  FFMA R26, R20.reuse, R26, R19 ;  /* 0x0000001a141a7223 */ /* 0x044fe20000000013 */
[----:B------:R-:W2:Y:S04]  /*4380*/  LDS.128 R12, [R10+0x1450] ;  /* 0x001450000a0c7984 */ /* 0x000ea80000000c00 */
[----:B------:R-:W3:Y:S01]  /*4390*/  LDS.128 R16, [R10+0x1510] ;  /* 0x001510000a107984 */ /* 0x000ee20000000c00 */
[----:B------:R-:W-:-:S02]  /*43a0*/  FFMA R22, R20, R22, R21 ;  /* 0x0000001614167223 */ /* 0x000fc40000000015 */
[C---:B------:R-:W-:Y:S02]  /*43b0*/  FFMA R21, R20.reuse, R23, R24 ;  /* 0x0000001714157223 */ /* 0x040fe40000000018 */
[-C--:B------:R-:W-:Y:S02]  /*43c0*/  FFMA R24, R20, R27.reuse, R41 ;  /* 0x0000001b14187223 */ /* 0x080fe40000000029 */
[----:B------:R-:W4:Y:S01]  /*43d0*/  LDS R41, [R9.X4+0x860] ;  /* 0x0008600009297984 */ /* 0x000f220000004800 */
[-C--:B------:R-:W-:Y:S02]  /*43e0*/  FFMA R50, R50, R27.reuse, R35 ;  /* 0x0000001b32327223 */ /* 0x080fe40000000023 */
[C---:B0-----:R-:W-:Y:S02]  /*43f0*/  FFMA R44, R33.reuse, R27, R44 ;  /* 0x0000001b212c7223 */ /* 0x041fe4000000002c */
[-C--:B------:R-:W-:Y:S02]  /*4400*/  FFMA R35, R33, R23.reuse, R42 ;  /* 0x0000001721237223 */ /* 0x080fe4000000002a */
[----:B------:R-:W0:Y:S01]  /*4410*/  LDS R42, [R9.X4+0x8c0] ;  /* 0x0008c000092a7984 */ /* 0x000e220000004800 */
[----:B-1----:R-:W-:-:S02]  /*4420*/  FFMA R23, R37, R23, R22 ;  /* 0x0000001725177223 */ /* 0x002fc40000000016 */
[----:B------:R-:W-:Y:S02]  /*4430*/  FFMA R27, R37, R27, R26 ;  /* 0x0000001b251b7223 */ /* 0x000fe4000000001a */
[----:B--2---:R-:W-:Y:S02]  /*4440*/  FFMA R20, R33, R12, R25 ;  /* 0x0000000c21147223 */ /* 0x004fe40000000019 */
[----:B------:R-:W1:Y:S01]  /*4450*/  LDS R25, [R9.X4+0x8e0] ;  /* 0x0008e00009197984 */ /* 0x000e620000004800 */
[----:B---3--:R-:W-:-:S03]  /*4460*/  FFMA R46, R39, R16, R44 ;  /* 0x00000010272e7223 */ /* 0x008fc6000000002c */
[----:B------:R-:W2:Y:S01]  /*4470*/  LDS R44, [R9.X4+0x940] ;  /* 0x00094000092c7984 */ /* 0x000ea20000004800 */
[-C--:B------:R-:W-:Y:S02]  /*4480*/  FFMA R50, R33, R16.reuse, R50 ;  /* 0x0000001021327223 */ /* 0x080fe40000000032 */
[C---:B------:R-:W-:Y:S01]  /*4490*/  FFMA R43, R37.reuse, R16, R24 ;  /* 0x00000010252b7223 */ /* 0x040fe20000000018 */
[----:B------:R-:W3:Y:S01]  /*44a0*/  LDS R33, [R9.X4+0x960] ;  /* 0x0009600009217984 */ /* 0x000ee20000004800 */
[----:B------:R-:W-:Y:S02]  /*44b0*/  FFMA R24, R12, R39, R35 ;  /* 0x000000270c187223 */ /* 0x000fe40000000023 */
[----:B------:R-:W-:Y:S01]  /*44c0*/  FFMA R22, R37, R12, R21 ;  /* 0x0000000c25167223 */ /* 0x000fe20000000015 */
[----:B------:R-:W5:Y:S01]  /*44d0*/  LDS R35, [R9.X4+0x900] ;  /* 0x0009000009237984 */ /* 0x000f620000004800 */
[----:B----4-:R-:W-:-:S03]  /*44e0*/  FFMA R48, R41, R16, R27 ;  /* 0x0000001029307223 */ /* 0x010fc6000000001b */
[----:B------:R-:W4:Y:S01]  /*44f0*/  LDS R37, [R9.X4+0x980] ;  /* 0x0009800009257984 */ /* 0x000f220000004800 */
[----:B------:R-:W-:-:S03]  /*4500*/  FFMA R26, R12, R41, R23 ;  /* 0x000000290c1a7223 */ /* 0x000fc60000000017 */
[----:B------:R-:W4:Y:S04]  /*4510*/  LDS R16, [R9.X4+0x920] ;  /* 0x0009200009107984 */ /* 0x000f280000004800 */
[----:B------:R-:W4:Y:S01]  /*4520*/  LDS R12, [R9.X4+0x9a0] ;  /* 0x0009a000090c7984 */ /* 0x000f220000004800 */
[C---:B0-----:R-:W-:Y:S02]  /*4530*/  FFMA R21, R42.reuse, R13, R20 ;  /* 0x0000000d2a157223 */ /* 0x041fe40000000014 */
[----:B------:R-:W-:Y:S02]  /*4540*/  FFMA R50, R42, R17, R50 ;  /* 0x000000112a327223 */ /* 0x000fe40000000032 */
[-C--:B-1----:R-:W-:Y:S02]  /*4550*/  FFMA R27, R25, R13.reuse, R24 ;  /* 0x0000000d191b7223 */ /* 0x082fe40000000018 */
[----:B--2---:R-:W-:-:S02]  /*4560*/  FFMA R23, R44, R13, R22 ;  /* 0x0000000d2c177223 */ /* 0x004fc40000000016 */
[----:B------:R-:W-:Y:S02]  /*4570*/  FFMA R43, R44, R17, R43 ;  /* 0x000000112c2b7223 */ /* 0x000fe4000000002b */
[----:B---3--:R-:W-:Y:S01]  /*4580*/  FFMA R13, R33, R13, R26 ;  /* 0x0000000d210d7223 */ /* 0x008fe2000000001a */
[----:B------:R-:W-:Y:S01]  /*4590*/  LDS R44, [R9.X4+0xaa0] ;  /* 0x000aa000092c7984 */ /* 0x000fe20000004800 */
[CC--:B------:R-:W-:Y:S02]  /*45a0*/  FFMA R46, R25.reuse, R17.reuse, R46 ;  /* 0x00000011192e7223 */ /* 0x0c0fe4000000002e */
[C---:B------:R-:W-:Y:S02]  /*45b0*/  FFMA R20, R25.reuse, R14, R21 ;  /* 0x0000000e19147223 */ /* 0x040fe40000000015 */
[----:B------:R-:W-:Y:S02]  /*45c0*/  FFMA R50, R25, R18, R50 ;  /* 0x0000001219327223 */ /* 0x000fe40000000032 */
[----:B------:R-:W-:-:S02]  /*45d0*/  FFMA R48, R33, R17, R48 ;  /* 0x0000001121307223 */ /* 0x000fc40000000030 */
[C---:B------:R-:W-:Y:S02]  /*45e0*/  FFMA R22, R33.reuse, R14, R23 ;  /* 0x0000000e21167223 */ /* 0x040fe40000000017 */
[----:B------:R-:W-:Y:S02]  /*45f0*/  FFMA R24, R33, R18, R43 ;  /* 0x0000001221187223 */ /* 0x000fe4000000002b */
[-C--:B-----5:R-:W-:Y:S02]  /*4600*/  FFMA R27, R35, R14.reuse, R27 ;  /* 0x0000000e231b7223 */ /* 0x0a0fe4000000001b */
[----:B----4-:R-:W-:Y:S02]  /*4610*/  FFMA R13, R37, R14, R13 ;  /* 0x0000000e250d7223 */ /* 0x010fe4000000000d */
[C---:B------:R-:W-:Y:S01]  /*4620*/  FFMA R46, R35.reuse, R18, R46 ;  /* 0x00000012232e7223 */ /* 0x040fe2000000002e */
[----:B------:R-:W-:Y:S01]  /*4630*/  LDS R14, [R9.X4+0xa00] ;  /* 0x000a0000090e7984 */ /* 0x000fe20000004800 */
[----:B------:R-:W-:-:S02]  /*4640*/  FFMA R17, R35, R15, R20 ;  /* 0x0000000f23117223 */ /* 0x000fc40000000014 */
[----:B------:R-:W-:Y:S02]  /*4650*/  FFMA R39, R35, R19, R50 ;  /* 0x0000001323277223 */ /* 0x000fe40000000032 */
[C---:B------:R-:W-:Y:S01]  /*4660*/  FFMA R48, R37.reuse, R18, R48 ;  /* 0x0000001225307223 */ /* 0x040fe20000000030 */
[----:B------:R-:W-:Y:S01]  /*4670*/  LDS R50, [R9.X4+0xca0] ;  /* 0x000ca00009327984 */ /* 0x000fe20000004800 */
[C---:B------:R-:W-:Y:S02]  /*4680*/  FFMA R33, R37.reuse, R15, R22 ;  /* 0x0000000f25217223 */ /* 0x040fe40000000016 */
[----:B------:R-:W-:Y:S01]  /*4690*/  FFMA R37, R37, R19, R24 ;  /* 0x0000001325257223 */ /* 0x000fe20000000018 */
[----:B------:R-:W0:Y:S01]  /*46a0*/  LDS.128 R20, [R10+0x1520] ;  /* 0x001520000a147984 */ /* 0x000e220000000c00 */
[-C--:B------:R-:W-:Y:S02]  /*46b0*/  FFMA R35, R16, R15.reuse, R27 ;  /* 0x0000000f10237223 */ /* 0x080fe4000000001b */
[----:B------:R-:W-:Y:S01]  /*46c0*/  FFMA R13, R12, R15, R13 ;  /* 0x0000000f0c0d7223 */ /* 0x000fe2000000000d */
[----:B------:R-:W1:Y:S04]  /*46d0*/  LDS.128 R24, [R10+0x1460] ;  /* 0x001460000a187984 */ /* 0x000e680000000c00 */
[----:B------:R-:W2:Y:S04]  /*46e0*/  LDS R15, [R9.X4+0xa80] ;  /* 0x000a8000090f7984 */ /* 0x000ea80000004800 */
[----:B------:R-:W3:Y:S01]  /*46f0*/  LDS R18, [R9.X4+0xa20] ;  /* 0x000a200009127984 */ /* 0x000ee20000004800 */
[----:B------:R-:W-:-:S02]  /*4700*/  FFMA R41, R16, R19, R46 ;  /* 0x0000001310297223 */ /* 0x000fc4000000002e */
[----:B------:R-:W-:Y:S02]  /*4710*/  FFMA R19, R12, R19, R48 ;  /* 0x000000130c137223 */ /* 0x000fe40000000030 */
[----:B------:R-:W-:Y:S01]  /*4720*/  LDS R12, [R9.X4+0xbc0] ;  /* 0x000bc000090c7984 */ /* 0x000fe20000004800 */
[----:B0-----:R-:W-:Y:S02]  /*4730*/  FFMA R39, R14, R20, R39 ;  /* 0x000000140e277223 */ /* 0x001fe40000000027 */
[C---:B-1----:R-:W-:Y:S02]  /*4740*/  FFMA R16, R24.reuse, R14, R17 ;  /* 0x0000000e18107223 */ /* 0x042fe40000000011 */
[----:B------:R-:W0:Y:S01]  /*4750*/  LDS R17, [R9.X4+0xa40] ;  /* 0x000a400009117984 */ /* 0x000e220000004800 */
[----:B--2---:R-:W-:-:S03]  /*4760*/  FFMA R14, R24, R15, R33 ;  /* 0x0000000f180e7223 */ /* 0x004fc60000000021 */
[----:B------:R-:W1:Y:S01]  /*4770*/  LDS R33, [R9.X4+0xac0] ;  /* 0x000ac00009217984 */ /* 0x000e620000004800 */
[----:B------:R-:W-:Y:S02]  /*4780*/  FFMA R43, R15, R20, R37 ;  /* 0x000000140f2b7223 */ /* 0x000fe40000000025 */
[----:B---3--:R-:W-:Y:S01]  /*4790*/  FFMA R42, R24, R18, R35 ;  /* 0x00000012182a7223 */ /* 0x008fe20000000023 */
[----:B------:R-:W-:Y:S01]  /*47a0*/  LDS R37, [R9.X4+0xae0] ;  /* 0x000ae00009257984 */ /* 0x000fe20000004800 */
[----:B------:R-:W-:-:S03]  /*47b0*/  FFMA R46, R18, R20, R41 ;  /* 0x00000014122e7223 */ /* 0x000fc60000000029 */
[----:B------:R-:W2:Y:S01]  /*47c0*/  LDS R35, [R9.X4+0xa60] ;  /* 0x000a600009237984 */ /* 0x000ea20000004800 */
[----:B------:R-:W-:-:S03]  /*47d0*/  FFMA R48, R44, R20, R19 ;  /* 0x000000142c307223 */ /* 0x000fc60000000013 */
[----:B------:R-:W3:Y:S01]  /*47e0*/  LDS R20, [R9.X4+0xb40] ;  /* 0x000b400009147984 */ /* 0x000ee20000004800 */
[----:B------:R-:W-:Y:S02]  /*47f0*/  FFMA R24, R24, R44, R13 ;  /* 0x0000002c18187223 */ /* 0x000fe4000000000d */
[-C--:B------:R-:W-:Y:S02]  /*4800*/  FFMA R13, R18, R25.reuse, R16 ;  /* 0x00000019120d7223 */ /* 0x080fe40000000010 */
[----:B------:R-:W-:Y:S02]  /*4810*/  FFMA R15, R44, R25, R14 ;  /* 0x000000192c0f7223 */ /* 0x000fe4000000000e */
[-C--:B------:R-:W-:Y:S02]  /*4820*/  FFMA R39, R18, R21.reuse, R39 ;  /* 0x0000001512277223 */ /* 0x080fe40000000027 */
[-C--:B------:R-:W-:Y:S02]  /*4830*/  FFMA R43, R44, R21.reuse, R43 ;  /* 0x000000152c2b7223 */ /* 0x080fe4000000002b */
[----:B------:R-:W-:Y:S01]  /*4840*/  LDS R44, [R9.X4+0xc20] ;  /* 0x000c2000092c7984 */ /* 0x000fe20000004800 */
[----:B0-----:R-:W-:-:S02]  /*4850*/  FFMA R46, R17, R21, R46 ;  /* 0x00000015112e7223 */ /* 0x001fc4000000002e */
[----:B------:R-:W-:Y:S02]  /*4860*/  FFMA R19, R17, R25, R42 ;  /* 0x0000001911137223 */ /* 0x000fe4000000002a */
[----:B-1----:R-:W-:Y:S01]  /*4870*/  FFMA R48, R33, R21, R48 ;  /* 0x0000001521307223 */ /* 0x002fe20000000030 */
[----:B------:R-:W-:Y:S01]  /*4880*/  LDS R42, [R9.X4+0xba0] ;  /* 0x000ba000092a7984 */ /* 0x000fe20000004800 */
[-C--:B------:R-:W-:Y:S02]  /*4890*/  FFMA R14, R17, R26.reuse, R13 ;  /* 0x0000001a110e7223 */ /* 0x080fe4000000000d */
[C---:B------:R-:W-:Y:S02]  /*48a0*/  FFMA R25, R33.reuse, R25, R24 ;  /* 0x0000001921197223 */ /* 0x040fe40000000018 */
[----:B------:R-:W-:Y:S02]  /*48b0*/  FFMA R15, R33, R26, R15 ;  /* 0x0000001a210f7223 */ /* 0x000fe4000000000f */
[----:B------:R-:W-:-:S02]  /*48c0*/  FFMA R39, R17, R22, R39 ;  /* 0x0000001611277223 */ /* 0x000fc40000000027 */
[-C--:B------:R-:W-:Y:S02]  /*48d0*/  FFMA R43, R33, R22.reuse, R43 ;  /* 0x00000016212b7223 */ /* 0x080fe4000000002b */
[-C--:B--2---:R-:W-:Y:S02]  /*48e0*/  FFMA R46, R35, R22.reuse, R46 ;  /* 0x00000016232e7223 */ /* 0x084fe4000000002e */
[----:B------:R-:W-:Y:S02]  /*48f0*/  FFMA R48, R37, R22, R48 ;  /* 0x0000001625307223 */ /* 0x000fe40000000030 */
[----:B------:R-:W0:Y:S01]  /*4900*/  LDS R22, [R9.X4+0xb60] ;  /* 0x000b600009167984 */ /* 0x000e220000004800 */
[-C--:B------:R-:W-:Y:S02]  /*4910*/  FFMA R24, R35, R26.reuse, R19 ;  /* 0x0000001a23187223 */ /* 0x080fe40000000013 */
[----:B------:R-:W-:Y:S01]  /*4920*/  FFMA R26, R37, R26, R25 ;  /* 0x0000001a251a7223 */ /* 0x000fe20000000019 */
[----:B------:R-:W1:Y:S01]  /*4930*/  LDS R35, [R9.X4+0xbe0] ;  /* 0x000be00009237984 */ /* 0x000e620000004800 */
[----:B---3--:R-:W-:-:S02]  /*4940*/  FFMA R21, R20, R27, R14 ;  /* 0x0000001b14157223 */ /* 0x008fc4000000000e */
[C---:B------:R-:W-:Y:S01]  /*4950*/  FFMA R25, R12.reuse, R27, R15 ;  /* 0x0000001b0c197223 */ /* 0x040fe2000000000f */
[----:B------:R-:W2:Y:S01]  /*4960*/  LDS.128 R16, [R10+0x1530] ;  /* 0x001530000a107984 */ /* 0x000ea20000000c00 */
[----:B------:R-:W-:-:S03]  /*4970*/  FFMA R43, R12, R23, R43 ;  /* 0x000000170c2b7223 */ /* 0x000fc6000000002b */
[----:B------:R-:W3:Y:S04]  /*4980*/  LDS.128 R12, [R10+0x1470] ;  /* 0x001470000a0c7984 */ /* 0x000ee80000000c00 */
[----:B------:R-:W4:Y:S01]  /*4990*/  LDS R37, [R9.X4+0xb80] ;  /* 0x000b800009257984 */ /* 0x000f220000004800 */
[----:B------:R-:W-:-:S03]  /*49a0*/  FFMA R39, R20, R23, R39 ;  /* 0x0000001714277223 */ /* 0x000fc60000000027 */
[----:B------:R-:W5:Y:S01]  /*49b0*/  LDS R20, [R9.X4+0xc00] ;  /* 0x000c000009147984 */ /* 0x000f620000004800 */
[C---:B0-----:R-:W-:Y:S02]  /*49c0*/  FFMA R33, R22.reuse, R27, R24 ;  /* 0x0000001b16217223 */ /* 0x041fe40000000018 */
[CC--:B------:R-:W-:Y:S02]  /*49d0*/  FFMA R46, R22.reuse, R23.reuse, R46 ;  /* 0x00000017162e7223 */ /* 0x0c0fe4000000002e */
[C---:B-1----:R-:W-:Y:S02]  /*49e0*/  FFMA R23, R35.reuse, R23, R48 ;  /* 0x0000001723177223 */ /* 0x042fe40000000030 */
[C---:B--2---:R-:W-:Y:S02]  /*49f0*/  FFMA R48, R22.reuse, R16, R39 ;  /* 0x0000001016307223 */ /* 0x044fe40000000027 */
[----:B------:R-:W-:Y:S01]  /*4a00*/  FFMA R27, R35, R27, R26 ;  /* 0x0000001b231b7223 */ /* 0x000fe2000000001a */
[----:B------:R-:W-:Y:S01]  /*4a10*/  LDS R39, [R9.X4+0xd60] ;  /* 0x000d600009277984 */ /* 0x000fe20000004800 */
[----:B---3--:R-:W-:-:S02]  /*4a20*/  FFMA R24, R22, R12, R21 ;  /* 0x0000000c16187223 */ /* 0x008fc40000000015 */
[C---:B----4-:R-:W-:Y:S02]  /*4a30*/  FFMA R22, R12.reuse, R37, R33 ;  /* 0x000000250c167223 */ /* 0x050fe40000000021 */
[----:B------:R-:W0:Y:S01]  /*4a40*/  LDS R33, [R9.X4+0xc80] ;  /* 0x000c800009217984 */ /* 0x000e220000004800 */
[C---:B------:R-:W-:Y:S02]  /*4a50*/  FFMA R25, R35.reuse, R12, R25 ;  /* 0x0000000c23197223 */ /* 0x040fe40000000019 */
[----:B------:R-:W-:Y:S02]  /*4a60*/  FFMA R43, R35, R16, R43 ;  /* 0x00000010232b7223 */ /* 0x000fe4000000002b */
[----:B------:R-:W1:Y:S01]  /*4a70*/  LDS R35, [R9.X4+0xd00] ;  /* 0x000d000009237984 */ /* 0x000e620000004800 */
[----:B-----5:R-:W-:-:S03]  /*4a80*/  FFMA R26, R12, R20, R27 ;  /* 0x000000140c1a7223 */ /* 0x020fc6000000001b */
[----:B------:R-:W2:Y:S01]  /*4a90*/  LDS R12, [R9.X4+0xd20] ;  /* 0x000d2000090c7984 */ /* 0x000ea20000004800 */
[CC--:B------:R-:W-:Y:S02]  /*4aa0*/  FFMA R46, R37.reuse, R16.reuse, R46 ;  /* 0x00000010252e7223 */ /* 0x0c0fe4000000002e */
[C---:B------:R-:W-:Y:S02]  /*4ab0*/  FFMA R16, R20.reuse, R16, R23 ;  /* 0x0000001014107223 */ /* 0x040fe40000000017 */
[C---:B------:R-:W-:Y:S02]  /*4ac0*/  FFMA R21, R37.reuse, R13, R24 ;  /* 0x0000000d25157223 */ /* 0x040fe40000000018 */
[-C--:B------:R-:W-:Y:S02]  /*4ad0*/  FFMA R37, R37, R17.reuse, R48 ;  /* 0x0000001125257223 */ /* 0x080fe40000000030 */
[-C--:B------:R-:W-:Y:S02]  /*4ae0*/  FFMA R43, R20, R17.reuse, R43 ;  /* 0x00000011142b7223 */ /* 0x080fe4000000002b */
[----:B------:R-:W-:-:S02]  /*4af0*/  FFMA R27, R42, R17, R46 ;  /* 0x000000112a1b7223 */ /* 0x000fc4000000002e */
[----:B------:R-:W-:Y:S01]  /*4b00*/  FFMA R17, R44, R17, R16 ;  /* 0x000000112c117223 */ /* 0x000fe20000000010 */
[----:B------:R-:W-:Y:S01]  /*4b10*/  LDS R46, [R9.X4+0xe40] ;  /* 0x000e4000092e7984 */ /* 0x000fe20000004800 */
[-C--:B------:R-:W-:Y:S02]  /*4b20*/  FFMA R25, R20, R13.reuse, R25 ;  /* 0x0000000d14197223 */ /* 0x080fe40000000019 */
[-C--:B------:R-:W-:Y:S02]  /*4b30*/  FFMA R23, R42, R13.reuse, R22 ;  /* 0x0000000d2a177223 */ /* 0x080fe40000000016 */
[----:B------:R-:W-:Y:S02]  /*4b40*/  FFMA R41, R50, R18, R27 ;  /* 0x0000001232297223 */ /* 0x000fe4000000001b */
[----:B------:R-:W-:Y:S02]  /*4b50*/  FFMA R13, R44, R13, R26 ;  /* 0x0000000d2c0d7223 */ /* 0x000fe4000000001a */
[C---:B0-----:R-:W-:Y:S01]  /*4b60*/  FFMA R16, R33.reuse, R14, R21 ;  /* 0x0000000e21107223 */ /* 0x041fe20000000015 */
[----:B------:R-:W-:Y:S01]  /*4b70*/  LDS R44, [R9.X4+0xdc0] ;  /* 0x000dc000092c7984 */ /* 0x000fe20000004800 */
[----:B------:R-:W-:-:S02]  /*4b80*/  FFMA R37, R33, R18, R37 ;  /* 0x0000001221257223 */ /* 0x000fc40000000025 */
[C---:B-1----:R-:W-:Y:S02]  /*4b90*/  FFMA R33, R35.reuse, R14, R25 ;  /* 0x0000000e23217223 */ /* 0x042fe40000000019 */
[----:B------:R-:W-:Y:S01]  /*4ba0*/  FFMA R43, R35, R18, R43 ;  /* 0x00000012232b7223 */ /* 0x000fe2000000002b */
[----:B------:R-:W-:Y:S01]  /*4bb0*/  LDS.128 R24, [R10+0x1540] ;  /* 0x001540000a187984 */ /* 0x000fe20000000c00 */
[----:B------:R-:W-:-:S03]  /*4bc0*/  FFMA R35, R50, R15, R16 ;  /* 0x0000000f32237223 */ /* 0x000fc60000000010 */
[----:B------:R-:W0:Y:S01]  /*4bd0*/  LDS R16, [R9.X4+0xcc0] ;  /* 0x000cc00009107984 */ /* 0x000e220000004800 */
[C---:B------:R-:W-:Y:S02]  /*4be0*/  FFMA R45, R50.reuse, R19, R37 ;  /* 0x00000013322d7223 */ /* 0x040fe40000000025 */
[----:B------:R-:W-:Y:S01]  /*4bf0*/  FFMA R42, R50, R14, R23 ;  /* 0x0000000e322a7223 */ /* 0x000fe20000000017 */
[----:B------:R-:W1:Y:S01]  /*4c00*/  LDS R37, [R9.X4+0xd40] ;  /* 0x000d400009257984 */ /* 0x000e620000004800 */
[----:B--2---:R-:W-:-:S03]  /*4c10*/  FFMA R18, R12, R18, R17 ;  /* 0x000000120c127223 */ /* 0x004fc60000000011 */
[----:B------:R-:W2:Y:S04]  /*4c20*/  LDS.128 R20, [R10+0x1480] ;  /* 0x001480000a147984 */ /* 0x000ea80000000c00 */
[----:B------:R-:W3:Y:S01]  /*4c30*/  LDS R17, [R9.X4+0xce0] ;  /* 0x000ce00009117984 */ /* 0x000ee20000004800 */
[C---:B------:R-:W-:Y:S02]  /*4c40*/  FFMA R14, R12.reuse, R14, R13 ;  /* 0x0000000e0c0e7223 */ /* 0x040fe4000000000d */
[C---:B------:R-:W-:Y:S02]  /*4c50*/  FFMA R33, R12.reuse, R15, R33 ;  /* 0x0000000f0c217223 */ /* 0x040fe40000000021 */
[----:B------:R-:W-:Y:S02]  /*4c60*/  FFMA R43, R12, R19, R43 ;  /* 0x000000130c2b7223 */ /* 0x000fe4000000002b */
[----:B------:R-:W-:Y:S01]  /*4c70*/  LDS R12, [R9.X4+0xe20] ;  /* 0x000e2000090c7984 */ /* 0x000fe20000004800 */
[----:B0-----:R-:W-:-:S02]  /*4c80*/  FFMA R13, R16, R15, R42 ;  /* 0x0000000f100d7223 */ /* 0x001fc4000000002a */
[CC--:B------:R-:W-:Y:S02]  /*4c90*/  FFMA R41, R16.reuse, R19.reuse, R41 ;  /* 0x0000001310297223 */ /* 0x0c0fe40000000029 */
[C---:B-1----:R-:W-:Y:S02]  /*4ca0*/  FFMA R19, R37.reuse, R19, R18 ;  /* 0x0000001325137223 */ /* 0x042fe40000000012 */
[----:B------:R-:W-:Y:S02]  /*4cb0*/  FFMA R15, R37, R15, R14 ;  /* 0x0000000f250f7223 */ /* 0x000fe4000000000e */
[C---:B--2---:R-:W-:Y:S02]  /*4cc0*/  FFMA R14, R16.reuse, R20, R35 ;  /* 0x00000014100e7223 */ /* 0x044fe40000000023 */
[----:B------:R-:W-:Y:S01]  /*4cd0*/  FFMA R45, R16, R24, R45 ;  /* 0x00000018102d7223 */ /* 0x000fe2000000002d */
[----:B------:R-:W-:Y:S01]  /*4ce0*/  LDS R35, [R9.X4+0xe80] ;  /* 0x000e800009237984 */ /* 0x000fe20000004800 */
[----:B---3--:R-:W-:-:S02]  /*4cf0*/  FFMA R18, R20, R17, R13 ;  /* 0x0000001114127223 */ /* 0x008fc4000000000d */
[----:B------:R-:W-:Y:S02]  /*4d00*/  FFMA R48, R17, R24, R41 ;  /* 0x0000001811307223 */ /* 0x000fe40000000029 */
[----:B------:R-:W0:Y:S01]  /*4d10*/  LDS R17, [R9.X4+0xde0] ;  /* 0x000de00009117984 */ /* 0x000e220000004800 */
[C---:B------:R-:W-:Y:S02]  /*4d20*/  FFMA R16, R37.reuse, R20, R33 ;  /* 0x0000001425107223 */ /* 0x040fe40000000021 */
[-C--:B------:R-:W-:Y:S01]  /*4d30*/  FFMA R43, R37, R24.reuse, R43 ;  /* 0x00000018252b7223 */ /* 0x080fe2000000002b */
[----:B------:R-:W1:Y:S01]  /*4d40*/  LDS R33, [R9.X4+0xe60] ;  /* 0x000e600009217984 */ /* 0x000e620000004800 */
[----:B------:R-:W-:-:S03]  /*4d50*/  FFMA R50, R39, R24, R19 ;  /* 0x0000001827327223 */ /* 0x000fc60000000013 */
[----:B------:R-:W2:Y:S01]  /*4d60*/  LDS R24, [R9.X4+0xe00] ;  /* 0x000e000009187984 */ /* 0x000ea20000004800 */
[----:B------:R-:W-:-:S03]  /*4d70*/  FFMA R42, R20, R39, R15 ;  /* 0x00000027142a7223 */ /* 0x000fc6000000000f */
[----:B------:R-:W3:Y:S01]  /*4d80*/  LDS R20, [R9.X4+0xea0] ;  /* 0x000ea00009147984 */ /* 0x000ee20000004800 */
[-C--:B------:R-:W-:Y:S02]  /*4d90*/  FFMA R13, R44, R21.reuse, R14 ;  /* 0x000000152c0d7223 */ /* 0x080fe4000000000e */
[C---:B------:R-:W-:Y:S01]  /*4da0*/  FFMA R15, R46.reuse, R21, R16 ;  /* 0x000000152e0f7223 */ /* 0x040fe20000000010 */
[----:B------:R-:W-:Y:S01]  /*4db0*/  LDS R41, [R9.X4+0x12e0] ;  /* 0x0012e00009297984 */ /* 0x000fe20000004800 */
[-C--:B------:R-:W-:Y:S02]  /*4dc0*/  FFMA R43, R46, R25.reuse, R43 ;  /* 0x000000192e2b7223 */ /* 0x080fe4000000002b */
[----:B------:R-:W-:Y:S01]  /*4dd0*/  FFMA R45, R44, R25, R45 ;  /* 0x000000192c2d7223 */ /* 0x000fe2000000002d */
[----:B------:R-:W-:Y:S01]  /*4de0*/  LDS R46, [R9.X4+0x1040] ;  /* 0x00104000092e7984 */ /* 0x000fe20000004800 */
[C---:B0-----:R-:W-:Y:S02]  /*4df0*/  FFMA R19, R17.reuse, R21, R18 ;  /* 0x0000001511137223 */ /* 0x041fe40000000012 */
[----:B------:R-:W-:-:S02]  /*4e00*/  FFMA R37, R17, R25, R48 ;  /* 0x0000001911257223 */ /* 0x000fc40000000030 */
[----:B-1----:R-:W-:Y:S02]  /*4e10*/  FFMA R21, R33, R21, R42 ;  /* 0x0000001521157223 */ /* 0x002fe4000000002a */
[-C--:B------:R-:W-:Y:S01]  /*4e20*/  FFMA R14, R17, R22.reuse, R13 ;  /* 0x00000016110e7223 */ /* 0x080fe2000000000d */
[----:B------:R-:W-:Y:S01]  /*4e30*/  LDS R42, [R9.X4+0xfa0] ;  /* 0x000fa000092a7984 */ /* 0x000fe20000004800 */
[C---:B------:R-:W-:Y:S02]  /*4e40*/  FFMA R50, R33.reuse, R25, R50 ;  /* 0x0000001921327223 */ /* 0x040fe40000000032 */
[C---:B------:R-:W-:Y:S02]  /*4e50*/  FFMA R16, R33.reuse, R22, R15 ;  /* 0x0000001621107223 */ /* 0x040fe4000000000f */
[----:B------:R-:W-:Y:S02]  /*4e60*/  FFMA R18, R33, R26, R43 ;  /* 0x0000001a21127223 */ /* 0x000fe4000000002b */
[----:B--2---:R-:W-:-:S02]  /*4e70*/  FFMA R19, R24, R22, R19 ;  /* 0x0000001618137223 */ /* 0x004fc40000000013 */
[----:B------:R-:W-:Y:S02]  /*4e80*/  FFMA R37, R24, R26, R37 ;  /* 0x0000001a18257223 */ /* 0x000fe40000000025 */
[C---:B------:R-:W-:Y:S02]  /*4e90*/  FFMA R21, R35.reuse, R22, R21 ;  /* 0x0000001623157223 */ /* 0x040fe40000000015 */
[CC--:B------:R-:W-:Y:S01]  /*4ea0*/  FFMA R50, R35.reuse, R26.reuse, R50 ;  /* 0x0000001a23327223 */ /* 0x0c0fe20000000032 */
[----:B------:R-:W-:Y:S01]  /*4eb0*/  LDS R22, [R9.X4+0xf00] ;  /* 0x000f000009167984 */ /* 0x000fe20000004800 */
[C---:B------:R-:W-:Y:S02]  /*4ec0*/  FFMA R33, R35.reuse, R23, R16 ;  /* 0x0000001723217223 */ /* 0x040fe40000000010 */
[----:B------:R-:W-:Y:S02]  /*4ed0*/  FFMA R39, R35, R27, R18 ;  /* 0x0000001b23277223 */ /* 0x000fe40000000012 */
[----:B------:R-:W-:-:S02]  /*4ee0*/  FFMA R45, R17, R26, R45 ;  /* 0x0000001a112d7223 */ /* 0x000fc4000000002d */
[-C--:B------:R-:W-:Y:S02]  /*4ef0*/  FFMA R25, R24, R23.reuse, R14 ;  /* 0x0000001718197223 */ /* 0x080fe4000000000e */
[C---:B------:R-:W-:Y:S02]  /*4f00*/  FFMA R35, R12.reuse, R23, R19 ;  /* 0x000000170c237223 */ /* 0x040fe40000000013 */
[----:B------:R-:W-:Y:S01]  /*4f10*/  FFMA R37, R12, R27, R37 ;  /* 0x0000001b0c257223 */ /* 0x000fe20000000025 */
[----:B------:R-:W0:Y:S01]  /*4f20*/  LDS.128 R16, [R10+0x1550] ;  /* 0x001550000a107984 */ /* 0x000e220000000c00 */
[----:B---3--:R-:W-:-:S03]  /*4f30*/  FFMA R21, R20, R23, R21 ;  /* 0x0000001714157223 */ /* 0x008fc60000000015 */
        /* <DEDUP_REMOVED lines=10> */
[----:B---3--:R-:W-:Y:S02]  /*4fe0*/  FFMA R26, R12, R24, R35 ;  /* 0x000000180c1a7223 */ /* 0x008fe40000000023 */
[----:B------:R-:W-:Y:S01]  /*4ff0*/  FFMA R48, R24, R16, R37 ;  /* 0x0000001018307223 */ /* 0x000fe20000000025 */
[----:B------:R-:W2:Y:S04]  /*5000*/  LDS R35, [R9.X4+0xf60] ;  /* 0x000f600009237984 */ /* 0x000ea80000004800 */
[----:B------:R-:W3:Y:S01]  /*5010*/  LDS R37, [R9.X4+0xfe0] ;  /* 0x000fe00009257984 */ /* 0x000ee20000004800 */
[----:B------:R-:W-:-:S03]  /*5020*/  FFMA R44, R12, R42, R21 ;  /* 0x0000002a0c2c7223 */ /* 0x000fc60000000015 */
[----:B------:R-:W4:Y:S01]  /*5030*/  LDS R12, [R9.X4+0x10c0] ;  /* 0x0010c000090c7984 */ /* 0x000f220000004800 */
[-C--:B------:R-:W-:Y:S02]  /*5040*/  FFMA R39, R23, R16.reuse, R39 ;  /* 0x0000001017277223 */ /* 0x080fe40000000027 */
[----:B------:R-:W-:Y:S02]  /*5050*/  FFMA R50, R42, R16, R27 ;  /* 0x000000102a327223 */ /* 0x000fe4000000001b */
[C---:B------:R-:W-:Y:S02]  /*5060*/  FFMA R21, R24.reuse, R13, R20 ;  /* 0x0000000d18157223 */ /* 0x040fe40000000014 */
[-C--:B------:R-:W-:Y:S02]  /*5070*/  FFMA R45, R24, R17.reuse, R45 ;  /* 0x00000011182d7223 */ /* 0x080fe4000000002d */
[C---:B------:R-:W-:Y:S02]  /*5080*/  FFMA R39, R42.reuse, R17, R39 ;  /* 0x000000112a277223 */ /* 0x040fe40000000027 */
[----:B------:R-:W-:-:S02]  /*5090*/  FFMA R23, R42, R13, R22 ;  /* 0x0000000d2a177223 */ /* 0x000fc40000000016 */
[-C--:B0-----:R-:W-:Y:S02]  /*50a0*/  FFMA R48, R25, R17.reuse, R48 ;  /* 0x0000001119307223 */ /* 0x081fe40000000030 */
[----:B-1----:R-:W-:Y:S02]  /*50b0*/  FFMA R50, R33, R17, R50 ;  /* 0x0000001121327223 */ /* 0x002fe40000000032 */
[CC--:B------:R-:W-:Y:S02]  /*50c0*/  FFMA R27, R25.reuse, R13.reuse, R26 ;  /* 0x0000000d191b7223 */ /* 0x0c0fe4000000001a */
[C---:B------:R-:W-:Y:S02]  /*50d0*/  FFMA R16, R25.reuse, R14, R21 ;  /* 0x0000000e19107223 */ /* 0x040fe40000000015 */
[----:B------:R-:W-:Y:S02]  /*50e0*/  FFMA R45, R25, R18, R45 ;  /* 0x00000012192d7223 */ /* 0x000fe4000000002d */
[----:B------:R-:W-:-:S02]  /*50f0*/  FFMA R13, R33, R13, R44 ;  /* 0x0000000d210d7223 */ /* 0x000fc4000000002c */
[-C--:B------:R-:W-:Y:S02]  /*5100*/  FFMA R39, R33, R18.reuse, R39 ;  /* 0x0000001221277223 */ /* 0x080fe40000000027 */
[-C--:B--2---:R-:W-:Y:S02]  /*5110*/  FFMA R48, R35, R18.reuse, R48 ;  /* 0x0000001223307223 */ /* 0x084fe40000000030 */
[----:B---3--:R-:W-:Y:S02]  /*5120*/  FFMA R50, R37, R18, R50 ;  /* 0x0000001225327223 */ /* 0x008fe40000000032 */
[----:B------:R-:W0:Y:S01]  /*5130*/  LDS R18, [R9.X4+0x1060] ;  /* 0x0010600009127984 */ /* 0x000e220000004800 */
[-C--:B------:R-:W-:Y:S02]  /*5140*/  FFMA R17, R33, R14.reuse, R23 ;  /* 0x0000000e21117223 */ /* 0x080fe40000000017 */
[-C--:B------:R-:W-:Y:S01]  /*5150*/  FFMA R42, R35, R14.reuse, R27 ;  /* 0x0000000e232a7223 */ /* 0x080fe2000000001b */
[----:B------:R-:W-:Y:S01]  /*5160*/  LDS.128 R20, [R10+0x14a0] ;  /* 0x0014a0000a147984 */ /* 0x000fe20000000c00 */
[----:B------:R-:W-:-:S02]  /*5170*/  FFMA R14, R37, R14, R13 ;  /* 0x0000000e250e7223 */ /* 0x000fc4000000000d */
[-C--:B------:R-:W-:Y:S01]  /*5180*/  FFMA R13, R46, R15.reuse, R16 ;  /* 0x0000000f2e0d7223 */ /* 0x080fe20000000010 */
[----:B------:R-:W1:Y:S04]  /*5190*/  LDS R35, [R9.X4+0x10e0] ;  /* 0x0010e00009237984 */ /* 0x000e680000004800 */
[----:B------:R-:W2:Y:S04]  /*51a0*/  LDS.128 R24, [R10+0x1560] ;  /* 0x001560000a187984 */ /* 0x000ea80000000c00 */
[----:B------:R-:W3:Y:S01]  /*51b0*/  LDS R16, [R9.X4+0x1080] ;  /* 0x0010800009107984 */ /* 0x000ee20000004800 */
[----:B----4-:R-:W-:-:S02]  /*51c0*/  FFMA R17, R12, R15, R17 ;  /* 0x0000000f0c117223 */ /* 0x010fc40000000011 */
[-C--:B------:R-:W-:Y:S02]  /*51d0*/  FFMA R39, R12, R19.reuse, R39 ;  /* 0x000000130c277223 */ /* 0x080fe40000000027 */
[----:B------:R-:W4:Y:S01]  /*51e0*/  LDS R12, [R9.X4+0x1100] ;  /* 0x00110000090c7984 */ /* 0x000f220000004800 */
[----:B------:R-:W-:-:S03]  /*51f0*/  FFMA R45, R46, R19, R45 ;  /* 0x000000132e2d7223 */ /* 0x000fc6000000002d */
[----:B------:R-:W5:Y:S01]  /*5200*/  LDS R46, [R9.X4+0x1120] ;  /* 0x00112000092e7984 */ /* 0x000f620000004800 */
[C---:B0-----:R-:W-:Y:S02]  /*5210*/  FFMA R33, R18.reuse, R15, R42 ;  /* 0x0000000f12217223 */ /* 0x041fe4000000002a */
[C---:B------:R-:W-:Y:S02]  /*5220*/  FFMA R37, R18.reuse, R19, R48 ;  /* 0x0000001312257223 */ /* 0x040fe40000000030 */
[----:B------:R-:W-:Y:S01]  /*5230*/  LDS R48, [R9.X4+0x11a0] ;  /* 0x0011a00009307984 */ /* 0x000fe20000004800 */
[----:B-1----:R-:W-:Y:S02]  /*5240*/  FFMA R15, R35, R15, R14 ;  /* 0x0000000f230f7223 */ /* 0x002fe4000000000e */
[C---:B------:R-:W-:Y:S02]  /*5250*/  FFMA R14, R18.reuse, R20, R13 ;  /* 0x00000014120e7223 */ /* 0x040fe4000000000d */
[----:B--2---:R-:W-:-:S02]  /*5260*/  FFMA R45, R18, R24, R45 ;  /* 0x00000018122d7223 */ /* 0x004fc4000000002d */
[----:B------:R-:W0:Y:S01]  /*5270*/  LDS R18, [R9.X4+0x10a0] ;  /* 0x0010a00009127984 */ /* 0x000e220000004800 */
[C---:B------:R-:W-:Y:S02]  /*5280*/  FFMA R19, R35.reuse, R19, R50 ;  /* 0x0000001323137223 */ /* 0x040fe40000000032 */
[----:B---3--:R-:W-:Y:S02]  /*5290*/  FFMA R42, R20, R16, R33 ;  /* 0x00000010142a7223 */ /* 0x008fe40000000021 */
[C---:B------:R-:W-:Y:S01]  /*52a0*/  FFMA R17, R35.reuse, R20, R17 ;  /* 0x0000001423117223 */ /* 0x040fe20000000011 */
[----:B------:R-:W1:Y:S01]  /*52b0*/  LDS R33, [R9.X4+0x1180] ;  /* 0x0011800009217984 */ /* 0x000e620000004800 */
[----:B------:R-:W-:-:S03]  /*52c0*/  FFMA R39, R35, R24, R39 ;  /* 0x0000001823277223 */ /* 0x000fc60000000027 */
[----:B------:R-:W2:Y:S01]  /*52d0*/  LDS R35, [R9.X4+0x1200] ;  /* 0x0012000009237984 */ /* 0x000ea20000004800 */
[----:B----4-:R-:W-:-:S03]  /*52e0*/  FFMA R44, R20, R12, R15 ;  /* 0x0000000c142c7223 */ /* 0x010fc6000000000f */
[----:B------:R-:W3:Y:S01]  /*52f0*/  LDS R20, [R9.X4+0x1220] ;  /* 0x0012200009147984 */ /* 0x000ee20000004800 */
[-C--:B------:R-:W-:Y:S02]  /*5300*/  FFMA R37, R16, R24.reuse, R37 ;  /* 0x0000001810257223 */ /* 0x080fe40000000025 */
[----:B------:R-:W-:Y:S02]  /*5310*/  FFMA R24, R12, R24, R19 ;  /* 0x000000180c187223 */ /* 0x000fe40000000013 */
[-C--:B------:R-:W-:Y:S02]  /*5320*/  FFMA R13, R16, R21.reuse, R14 ;  /* 0x00000015100d7223 */ /* 0x080fe4000000000e */
[C---:B------:R-:W-:Y:S02]  /*5330*/  FFMA R17, R12.reuse, R21, R17 ;  /* 0x000000150c117223 */ /* 0x040fe40000000011 */
[-C--:B------:R-:W-:Y:S02]  /*5340*/  FFMA R39, R12, R25.reuse, R39 ;  /* 0x000000190c277223 */ /* 0x080fe40000000027 */
[----:B------:R-:W-:-:S02]  /*5350*/  FFMA R45, R16, R25, R45 ;  /* 0x00000019102d7223 */ /* 0x000fc4000000002d */
[----:B-----5:R-:W-:Y:S02]  /*5360*/  FFMA R19, R46, R21, R44 ;  /* 0x000000152e137223 */ /* 0x020fe4000000002c */
[C---:B0-----:R-:W-:Y:S02]  /*5370*/  FFMA R37, R18.reuse, R25, R37 ;  /* 0x0000001912257223 */ /* 0x041fe40000000025 */
[----:B------:R-:W-:Y:S02]  /*5380*/  FFMA R15, R18, R21, R42 ;  /* 0x00000015120f7223 */ /* 0x000fe4000000002a */
[----:B------:R-:W-:Y:S01]  /*5390*/  FFMA R25, R46, R25, R24 ;  /* 0x000000192e197223 */ /* 0x000fe20000000018 */
[----:B------:R-:W-:Y:S01]  /*53a0*/  LDS R21, [R9.X4+0x1240] ;  /* 0x0012400009157984 */ /* 0x000fe20000004800 */
[----:B-1----:R-:W-:Y:S02]  /*53b0*/  FFMA R12, R33, R22, R13 ;  /* 0x00000016210c7223 */ /* 0x002fe4000000000d */
[C---:B--2---:R-:W-:Y:S01]  /*53c0*/  FFMA R39, R35.reuse, R26, R39 ;  /* 0x0000001a23277223 */ /* 0x044fe20000000027 */
[----:B------:R-:W-:Y:S01]  /*53d0*/  LDS R46, [R9.X4+0x12c0] ;  /* 0x0012c000092e7984 */ /* 0x000fe20000004800 */
[----:B------:R-:W-:-:S03]  /*53e0*/  FFMA R24, R35, R22, R17 ;  /* 0x0000001623187223 */ /* 0x000fc60000000011 */
[----:B------:R-:W0:Y:S01]  /*53f0*/  LDS R35, [R9.X4+0x11c0] ;  /* 0x0011c00009237984 */ /* 0x000e220000004800 */
[----:B------:R-:W-:Y:S02]  /*5400*/  FFMA R45, R33, R26, R45 ;  /* 0x0000001a212d7223 */ /* 0x000fe4000000002d */
[CC--:B------:R-:W-:Y:S02]  /*5410*/  FFMA R42, R48.reuse, R22.reuse, R15 ;  /* 0x00000016302a7223 */ /* 0x0c0fe4000000000f */
[----:B------:R-:W-:Y:S02]  /*5420*/  FFMA R33, R48, R23, R12 ;  /* 0x0000001730217223 */ /* 0x000fe4000000000c */
[----:B---3--:R-:W-:Y:S01]  /*5430*/  FFMA R22, R20, R22, R19 ;  /* 0x0000001614167223 */ /* 0x008fe20000000013 */
[----:B------:R-:W1:Y:S04]  /*5440*/  LDS.128 R12, [R10+0x14b0] ;  /* 0x0014b0000a0c7984 */ /* 0x000e680000000c00 */
[----:B------:R-:W2:Y:S01]  /*5450*/  LDS.128 R16, [R10+0x1570] ;  /* 0x001570000a107984 */ /* 0x000ea20000000c00 */
[----:B------:R-:W-:-:S02]  /*5460*/  FFMA R44, R48, R26, R37 ;  /* 0x0000001a302c7223 */ /* 0x000fc40000000025 */
[C---:B------:R-:W-:Y:S01]  /*5470*/  FFMA R26, R20.reuse, R26, R25 ;  /* 0x0000001a141a7223 */ /* 0x040fe20000000019 */
[----:B------:R-:W3:Y:S01]  /*5480*/  LDS R37, [R9.X4+0x11e0] ;  /* 0x0011e00009257984 */ /* 0x000ee20000004800 */
[C---:B------:R-:W-:Y:S02]  /*5490*/  FFMA R24, R20.reuse, R23, R24 ;  /* 0x0000001714187223 */ /* 0x040fe40000000018 */
[-C--:B------:R-:W-:Y:S02]  /*54a0*/  FFMA R20, R20, R27.reuse, R39 ;  /* 0x0000001b14147223 */ /* 0x080fe40000000027 */
[----:B------:R-:W4:Y:S01]  /*54b0*/  LDS R39, [R9.X4+0x1260] ;  /* 0x0012600009277984 */ /* 0x000f220000004800 */
[----:B------:R-:W-:-:S03]  /*54c0*/  FFMA R45, R48, R27, R45 ;  /* 0x0000001b302d7223 */ /* 0x000fc6000000002d */
[----:B------:R-:W5:Y:S01]  /*54d0*/  LDS R48, [R9.X4+0x1340] ;  /* 0x0013400009307984 */ /* 0x000f620000004800 */
[-C--:B0-----:R-:W-:Y:S02]  /*54e0*/  FFMA R25, R35, R23.reuse, R42 ;  /* 0x0000001723197223 */ /* 0x081fe4000000002a */
[----:B------:R-:W-:Y:S02]  /*54f0*/  FFMA R23, R21, R23, R22 ;  /* 0x0000001715177223 */ /* 0x000fe40000000016 */
[-C--:B------:R-:W-:Y:S02]  /*5500*/  FFMA R22, R35, R27.reuse, R44 ;  /* 0x0000001b23167223 */ /* 0x080fe4000000002c */
[----:B------:R-:W-:Y:S02]  /*5510*/  FFMA R27, R21, R27, R26 ;  /* 0x0000001b151b7223 */ /* 0x000fe4000000001a */
[----:B-1----:R-:W-:Y:S02]  /*5520*/  FFMA R26, R35, R12, R33 ;  /* 0x0000000c231a7223 */ /* 0x002fe40000000021 */
[----:B--2---:R-:W-:-:S02]  /*5530*/  FFMA R33, R21, R16, R20 ;  /* 0x0000001015217223 */ /* 0x004fc40000000014 */
[----:B------:R-:W0:Y:S01]  /*5540*/  LDS R20, [R9.X4+0x1360] ;  /* 0x0013600009147984 */ /* 0x000e220000004800 */
[----:B------:R-:W-:Y:S02]  /*5550*/  FFMA R45, R35, R16, R45 ;  /* 0x00000010232d7223 */ /* 0x000fe4000000002d */
[----:B------:R-:W-:Y:S02]  /*5560*/  FFMA R42, R21, R12, R24 ;  /* 0x0000000c152a7223 */ /* 0x000fe40000000018 */
[-C--:B---3--:R-:W-:Y:S01]  /*5570*/  FFMA R50, R37, R16.reuse, R22 ;  /* 0x0000001025327223 */ /* 0x088fe20000000016 */
[----:B------:R-:W1:Y:S01]  /*5580*/  LDS R21, [R9.X4+0x1380] ;  /* 0x0013800009157984 */ /* 0x000e620000004800 */
[----:B----4-:R-:W-:Y:S02]  /*5590*/  FFMA R35, R12, R39, R23 ;  /* 0x000000270c237223 */ /* 0x010fe40000000017 */
[----:B------:R-:W-:Y:S01]  /*55a0*/  FFMA R24, R39, R16, R27 ;  /* 0x0000001027187223 */ /* 0x000fe2000000001b */
[----:B------:R-:W2:Y:S04]  /*55b0*/  LDS R23, [R9.X4+0x1300] ;  /* 0x0013000009177984 */ /* 0x000ea80000004800 */
[----:B------:R-:W3:Y:S04]  /*55c0*/  LDS R22, [R9.X4+0x1320] ;  /* 0x0013200009167984 */ /* 0x000ee80000004800 */
[----:B------:R-:W4:Y:S04]  /*55d0*/  LDS R16, [R9.X4+0x13a0] ;  /* 0x0013a00009107984 */ /* 0x000f280000004800 */
[----:B------:R-:W-:Y:S06]  /*55e0*/  BAR.SYNC 0x0 ;  /* 0x0000000000007b1d */ /* 0x000fec0000000000 */
[----:B------:R0:W-:Y:S01]  /*55f0*/  STS [R30], R31 ;  /* 0x0000001f1e007388 */ /* 0x0001e20000000800 */
[----:B------:R-:W-:Y:S01]  /*5600*/  ISETP.GT.U32.OR P4, PT, R4, 0x37, P0 ;  /* 0x000000370400780c */ /* 0x000fe20000784470 */
[----:B------:R-:W-:Y:S01]  /*5610*/  FFMA R44, R12, R37, R25 ;  /* 0x000000250c2c7223 */ /* 0x000fe20000000019 */
[----:B------:R-:W-:Y:S01]  /*5620*/  BSSY B0, `(.L_x_12) ;  /* 0x0000022000007945 */ /* 0x000fe20003800000 */
[----:B------:R-:W-:-:S02]  /*5630*/  FFMA R37, R46, R13, R26 ;  /* 0x0000000d2e257223 */ /* 0x000fc4000000001a */
[----:B------:R-:W-:Y:S01]  /*5640*/  FFMA R45, R46, R17, R45 ;  /* 0x000000112e2d7223 */ /* 0x000fe2000000002d */
[----:B------:R-:W-:Y:S01]  /*5650*/  MOV R39, RZ ;  /* 0x000000ff00277202 */ /* 0x000fe20000000f00 */
[C---:B-----5:R-:W-:Y:S02]  /*5660*/  FFMA R25, R48.reuse, R13, R42 ;  /* 0x0000000d30197223 */ /* 0x060fe4000000002a */
[----:B------:R-:W-:Y:S02]  /*5670*/  FFMA R27, R48, R17, R33 ;  /* 0x00000011301b7223 */ /* 0x000fe40000000021 */
[C---:B------:R-:W-:Y:S02]  /*5680*/  FFMA R26, R41.reuse, R13, R44 ;  /* 0x0000000d291a7223 */ /* 0x040fe4000000002c */
[C---:B------:R-:W-:Y:S02]  /*5690*/  FFMA R33, R41.reuse, R17, R50 ;  /* 0x0000001129217223 */ /* 0x040fe40000000032 */
[----:B------:R-:W-:-:S02]  /*56a0*/  FFMA R42, R41, R14, R37 ;  /* 0x0000000e292a7223 */ /* 0x000fc40000000025 */
[----:B------:R-:W-:Y:S02]  /*56b0*/  FFMA R44, R41, R18, R45 ;  /* 0x00000012292c7223 */ /* 0x000fe4000000002d */
[----:B0-----:R-:W-:Y:S01]  /*56c0*/  FFMA R35, R20, R13, R35 ;  /* 0x0000000d14237223 */ /* 0x001fe20000000023 */
[----:B------:R-:W-:Y:S05]  /*56d0*/  @P4 BRA `(.L_x_13) ;  /* 0x0000016000004947 */ /* 0x000fea0003800000 */
[----:B-1----:R-:W0:Y:S01]  /*56e0*/  S2R R13, SR_CTAID.X ;  /* 0x00000000000d7919 */ /* 0x002e220000002500 */
[----:B------:R-:W-:Y:S01]  /*56f0*/  MOV R12, RZ ;  /* 0x000000ff000c7202 */ /* 0x000fe20000000f00 */
[----:B------:R-:W-:-:S04]  /*5700*/  IMAD.HI R28, R28, 0x66666667, RZ ;  /* 0x666666671c1c7827 */ /* 0x000fc800078e02ff */
[----:B0-----:R-:W-:Y:S01]  /*5710*/  IMAD.HI R31, R13, -0x6db6db6d, R12 ;  /* 0x924924930d1f7827 */ /* 0x001fe200078e020c */
[----:B------:R-:W-:Y:S02]  /*5720*/  SHF.R.U32.HI R13, RZ, 0x1f, R28 ;  /* 0x0000001fff0d7819 */ /* 0x000fe4000001161c */
[----:B------:R-:W-:Y:S02]  /*5730*/  LEA.HI.SX32 R12, R0, 0x4, 0x1d ;  /* 0x00000004000c7811 */ /* 0x000fe400078feaff */
[----:B------:R-:W-:Y:S02]  /*5740*/  LEA.HI.SX32 R46, R28, R13, 0x1b ;  /* 0x0000000d1c2e7211 */ /* 0x000fe400078fdaff */
[----:B------:R-:W-:Y:S01]  /*5750*/  SHF.R.U32.HI R28, RZ, 0x1f, R31 ;  /* 0x0000001fff1c7819 */ /* 0x000fe2000001161f */
[----:B------:R-:W-:-:S03]  /*5760*/  IMAD.HI R13, R12, 0x66666667, RZ ;  /* 0x666666670c0d7827 */ /* 0x000fc600078e02ff */
[----:B------:R-:W-:Y:S02]  /*5770*/  LEA.HI.SX32 R28, R31, R28, 0x1e ;  /* 0x0000001c1f1c7211 */ /* 0x000fe400078ff2ff */
[----:B------:R-:W-:-:S05]  /*5780*/  IADD3 R31, R3, -0x39, RZ ;  /* 0xffffffc7031f7810 */ /* 0x000fca0007ffe0ff */
        /* <DEDUP_REMOVED lines=9> */
[----:B------:R-:W-:-:S05]  /*5820*/  IMAD.WIDE R12, R12, R7, c[0x0][0x160] ;  /* 0x000058000c0c7625 */ /* 0x000fca00078e0207 */
[----:B------:R0:W5:Y:S02]  /*5830*/  LDG.E.CONSTANT R39, [R12.64] ;  /* 0x000000040c277981 */ /* 0x000164000c1e9900 */
.L_x_13:
[----:B-1----:R-:W-:Y:S05]  /*5840*/  BSYNC B0 ;  /* 0x0000000000007941 */ /* 0x002fea0003800000 */
.L_x_12:
[----:B-----5:R1:W-:Y:S01]  /*5850*/  STS [R30+0x800], R39 ;  /* 0x000800271e007388 */ /* 0x0203e20000000800 */
[C---:B------:R-:W-:Y:S01]  /*5860*/  FFMA R24, R20.reuse, R17, R24 ;  /* 0x0000001114187223 */ /* 0x040fe20000000018 */
[----:B------:R-:W-:Y:S01]  /*5870*/  BSSY B0, `(.L_x_14) ;  /* 0x000002c000007945 */ /* 0x000fe20003800000 */
[C---:B0-----:R-:W-:Y:S02]  /*5880*/  FFMA R12, R20.reuse, R14, R25 ;  /* 0x0000000e140c7223 */ /* 0x041fe40000000019 */
[----:B------:R-:W-:Y:S02]  /*5890*/  FFMA R20, R20, R18, R27 ;  /* 0x0000001214147223 */ /* 0x000fe4000000001b */
[C---:B--2---:R-:W-:Y:S02]  /*58a0*/  FFMA R26, R23.reuse, R14, R26 ;  /* 0x0000000e171a7223 */ /* 0x044fe4000000001a */
[----:B------:R-:W-:Y:S02]  /*58b0*/  FFMA R37, R23, R18, R33 ;  /* 0x0000001217257223 */ /* 0x000fe40000000021 */
[----:B------:R-:W-:-:S02]  /*58c0*/  FFMA R14, R21, R14, R35 ;  /* 0x0000000e150e7223 */ /* 0x000fc40000000023 */
[----:B------:R-:W-:Y:S02]  /*58d0*/  FFMA R24, R21, R18, R24 ;  /* 0x0000001215187223 */ /* 0x000fe40000000018 */
[C---:B------:R-:W-:Y:S02]  /*58e0*/  FFMA R13, R23.reuse, R15, R42 ;  /* 0x0000000f170d7223 */ /* 0x040fe4000000002a */
[----:B------:R-:W-:Y:S02]  /*58f0*/  FFMA R17, R23, R19, R44 ;  /* 0x0000001317117223 */ /* 0x000fe4000000002c */
[C---:B------:R-:W-:Y:S02]  /*5900*/  FFMA R31, R21.reuse, R15, R12 ;  /* 0x0000000f151f7223 */ /* 0x040fe4000000000c */
[----:B------:R-:W-:Y:S02]  /*5910*/  FFMA R33, R21, R19, R20 ;  /* 0x0000001315217223 */ /* 0x000fe40000000014 */
[----:B---3--:R-:W-:-:S02]  /*5920*/  FFMA R35, R22, R15, R26 ;  /* 0x0000000f16237223 */ /* 0x008fc4000000001a */
[----:B------:R-:W-:Y:S02]  /*5930*/  FFMA R37, R22, R19, R37 ;  /* 0x0000001316257223 */ /* 0x000fe40000000025 */
[C---:B----4-:R-:W-:Y:S02]  /*5940*/  FFMA R15, R16.reuse, R15, R14 ;  /* 0x0000000f100f7223 */ /* 0x050fe4000000000e */
[----:B------:R-:W-:Y:S01]  /*5950*/  FFMA R19, R16, R19, R24 ;  /* 0x0000001310137223 */ /* 0x000fe20000000018 */
[----:B------:R-:W-:Y:S05]  /*5960*/  @P3 BRA `(.L_x_15) ;  /* 0x000001c000003947 */ /* 0x000fea0003800000 */
[----:B-1----:R-:W-:Y:S01]  /*5970*/  ISETP.GT.U32.OR P0, PT, R5, 0x37, P0 ;  /* 0x000000370500780c */ /* 0x002fe20000704470 */
[----:B------:R-:W-:Y:S01]  /*5980*/  BSSY B1, `(.L_x_16) ;  /* 0x0000019000017945 */ /* 0x000fe20003800000 */
[----:B------:R-:W-:-:S11]  /*5990*/  HFMA2.MMA R21, -RZ, RZ, 0, 0 ;  /* 0x00000000ff157435 */ /* 0x000fd600000001ff */
[----:B------:R-:W-:Y:S05]  /*59a0*/  @P0 BRA `(.L_x_17) ;  /* 0x0000016000000947 */ /* 0x000fea0003800000 */
[----:B------:R-:W0:Y:S01]  /*59b0*/  S2R R21, SR_CTAID.X ;  /* 0x0000000000157919 */ /* 0x000e220000002500 */
[----:B------:R-:W-:Y:S01]  /*59c0*/  MOV R20, RZ ;  /* 0x000000ff00147202 */ /* 0x000fe20000000f00 */
[----:B------:R-:W-:Y:S01]  /*59d0*/  IMAD.HI R29, R29, 0x66666667, RZ ;  /* 0x666666671d1d7827 */ /* 0x000fe200078e02ff */
[----:B------:R-:W-:Y:S02]  /*59e0*/  LEA.HI.SX32 R12, R0, 0x8, 0x1d ;  /* 0x00000008000c7811 */ /* 0x000fe400078feaff */
[----:B------:R-:W-:Y:S02]  /*59f0*/  IADD3 R23, R3, -0x39, RZ ;  /* 0xffffffc703177810 */ /* 0x000fe40007ffe0ff */
[----:B------:R-:W-:Y:S01]  /*5a00*/  SHF.R.U32.HI R16, RZ, 0x1f, R29 ;  /* 0x0000001fff107819 */ /* 0x000fe2000001161d */
[----:B------:R-:W-:-:S03]  /*5a10*/  IMAD.HI R14, R12, 0x66666667, RZ ;  /* 0x666666670c0e7827 */ /* 0x000fc600078e02ff */
[----:B------:R-:W-:Y:S01]  /*5a20*/  LEA.HI.SX32 R16, R29, R16, 0x1b ;  /* 0x000000101d107211 */ /* 0x000fe200078fdaff */
[----:B0-----:R-:W-:-:S05]  /*5a30*/  IMAD.HI R20, R21, -0x6db6db6d, R20 ;  /* 0x9249249315147827 */ /* 0x001fca00078e0214 */
[----:B------:R-:W-:-:S04]  /*5a40*/  SHF.R.U32.HI R21, RZ, 0x1f, R20 ;  /* 0x0000001fff157819 */ /* 0x000fc80000011614 */
        /* <DEDUP_REMOVED lines=12> */
.L_x_17:
[----:B------:R-:W-:Y:S05]  /*5b10*/  BSYNC B1 ;  /* 0x0000000000017941 */ /* 0x000fea0003800000 */
.L_x_16:
[----:B-----5:R1:W-:Y:S02]  /*5b20*/  STS [R30+0x1000], R21 ;  /* 0x001000151e007388 */ /* 0x0203e40000000800 */
.L_x_15:
[----:B-1----:R-:W-:Y:S05]  /*5b30*/  BSYNC B0 ;  /* 0x0000000000007941 */ /* 0x002fea0003800000 */
.L_x_14:
[----:B------:R-:W-:Y:S02]  /*5b40*/  IADD3 R24, R36, 0x2, RZ ;  /* 0x0000000224187810 */ /* 0x000fe40007ffe0ff */
[----:B------:R-:W-:Y:S02]  /*5b50*/  IADD3 R22, R34, 0x2, RZ ;  /* 0x0000000222167810 */ /* 0x000fe40007ffe0ff */
[----:B0-----:R-:W-:Y:S01]  /*5b60*/  IADD3 R20, R32, 0x2, RZ ;  /* 0x0000000220147810 */ /* 0x001fe20007ffe0ff */
[-C--:B------:R-:W-:Y:S01]  /*5b70*/  IMAD.WIDE R24, R24, R7.reuse, c[0x0][0x168] ;  /* 0x00005a0018187625 */ /* 0x080fe200078e0207 */
[----:B------:R-:W-:Y:S02]  /*5b80*/  IADD3 R26, R38, 0x2, RZ ;  /* 0x00000002261a7810 */ /* 0x000fe40007ffe0ff */
[----:B------:R-:W-:Y:S01]  /*5b90*/  IADD3 R28, R40, 0x2, RZ ;  /* 0x00000002281c7810 */ /* 0x000fe20007ffe0ff */
[-C--:B------:R-:W-:Y:S02]  /*5ba0*/  IMAD.WIDE R22, R22, R7.reuse, c[0x0][0x168] ;  /* 0x00005a0016167625 */ /* 0x080fe400078e0207 */
[----:B------:R-:W2:Y:S02]  /*5bb0*/  LDG.E.CONSTANT R25, [R24.64] ;  /* 0x0000000418197981 */ /* 0x000ea4000c1e9900 */
[----:B------:R-:W-:-:S02]  /*5bc0*/  IMAD.WIDE R20, R20, R7, c[0x0][0x168] ;  /* 0x00005a0014147625 */ /* 0x000fc400078e0207 */
[----:B------:R-:W3:Y:S02]  /*5bd0*/  LDG.E.CONSTANT R41, [R22.64] ;  /* 0x0000000416297981 */ /* 0x000ee4000c1e9900 */
[-C--:B------:R-:W-:Y:S02]  /*5be0*/  IMAD.WIDE R26, R26, R7.reuse, c[0x0][0x168] ;  /* 0x00005a001a1a7625 */ /* 0x080fe400078e0207 */
[----:B------:R-:W4:Y:S02]  /*5bf0*/  LDG.E.CONSTANT R39, [R20.64] ;  /* 0x0000000414277981 */ /* 0x000f24000c1e9900 */
[----:B------:R-:W-:Y:S02]  /*5c00*/  IMAD.WIDE R28, R28, R7, c[0x0][0x168] ;  /* 0x00005a001c1c7625 */ /* 0x000fe400078e0207 */
[----:B------:R-:W5:Y:S04]  /*5c10*/  LDG.E.CONSTANT R43, [R20.64+0x12000] ;  /* 0x01200004142b7981 */ /* 0x000f68000c1e9900 */
[----:B------:R-:W5:Y:S04]  /*5c20*/  LDG.E.CONSTANT R45, [R26.64] ;  /* 0x000000041a2d7981 */ /* 0x000f68000c1e9900 */
[----:B------:R-:W5:Y:S04]  /*5c30*/  LDG.E.CONSTANT R47, [R28.64] ;  /* 0x000000041c2f7981 */ /* 0x000f68000c1e9900 */
[----:B--2---:R-:W-:Y:S04]  /*5c40*/  STS [R30+0x2400], R25 ;  /* 0x002400191e007388 */ /* 0x004fe80000000800 */
[----:B---3--:R-:W-:Y:S04]  /*5c50*/  STS [R30+0x1c00], R41 ;  /* 0x001c00291e007388 */ /* 0x008fe80000000800 */
[----:B----4-:R-:W-:Y:S04]  /*5c60*/  STS [R30+0x1400], R39 ;  /* 0x001400271e007388 */ /* 0x010fe80000000800 */
[----:B-----5:R-:W-:Y:S04]  /*5c70*/  STS [R30+0x2c00], R43 ;  /* 0x002c002b1e007388 */ /* 0x020fe80000000800 */
[----:B------:R-:W-:Y:S04]  /*5c80*/  STS [R30+0x3400], R45 ;  /* 0x0034002d1e007388 */ /* 0x000fe80000000800 */
[----:B------:R-:W-:Y:S04]  /*5c90*/  STS [R30+0x3c00], R47 ;  /* 0x003c002f1e007388 */ /* 0x000fe80000000800 */
[----:B------:R-:W-:Y:S06]  /*5ca0*/  BAR.SYNC 0x0 ;  /* 0x0000000000007b1d */ /* 0x000fec0000000000 */
[----:B------:R-:W-:Y:S04]  /*5cb0*/  LDS.128 R20, [R10+0x1400] ;  /* 0x001400000a147984 */ /* 0x000fe80000000c00 */
[----:B------:R-:W0:Y:S04]  /*5cc0*/  LDS R16, [R9.X4+0x80] ;  /* 0x0000800009107984 */ /* 0x000e280000004800 */
[----:B------:R-:W1:Y:S04]  /*5cd0*/  LDS R12, [R9.X4] ;  /* 0x00000000090c7984 */ /* 0x000e680000004800 */
[----:B------:R-:W2:Y:S04]  /*5ce0*/  LDS.128 R24, [R10+0x14c0] ;  /* 0x0014c0000a187984 */ /* 0x000ea80000000c00 */
[----:B------:R-:W3:Y:S04]  /*5cf0*/  LDS R32, [R9.X4+0x20] ;  /* 0x0000200009207984 */ /* 0x000ee80000004800 */
[----:B------:R-:W4:Y:S04]  /*5d00*/  LDS R38, [R9.X4+0xa0] ;  /* 0x0000a00009267984 */ /* 0x000f280000004800 */
[----:B------:R-:W5:Y:S04]  /*5d10*/  LDS R39, [R9.X4+0x40] ;  /* 0x0000400009277984 */ /* 0x000f680000004800 */
[----:B------:R-:W5:Y:S04]  /*5d20*/  LDS R29, [R9.X4+0xc0] ;  /* 0x0000c000091d7984 */ /* 0x000f680000004800 */
[----:B------:R-:W-:Y:S04]  /*5d30*/  LDS R34, [R9.X4+0x140] ;  /* 0x0001400009227984 */ /* 0x000fe80000004800 */
[----:B------:R-:W-:Y:S04]  /*5d40*/  LDS R36, [R9.X4+0x1c0] ;  /* 0x0001c00009247984 */ /* 0x000fe80000004800 */
[----:B------:R-:W-:Y:S01]  /*5d50*/  LDS R30, [R9.X4+0x160] ;  /* 0x00016000091e7984 */ /* 0x000fe20000004800 */
[----:B0-----:R-:W-:-:S03]  /*5d60*/  FFMA R18, R20, R16, R31 ;  /* 0x0000001014127223 */ /* 0x001fc6000000001f */
[----:B------:R-:W-:Y:S01]  /*5d70*/  LDS R31, [R9.X4+0x180] ;  /* 0x00018000091f7984 */ /* 0x000fe20000004800 */
[----:B-1----:R-:W-:Y:S02]  /*5d80*/  FFMA R14, R20, R12, R13 ;  /* 0x0000000c140e7223 */ /* 0x002fe4000000000d */
[----:B--2---:R-:W-:Y:S02]  /*5d90*/  FFMA R16, R16, R24, R33 ;  /* 0x0000001810107223 */ /* 0x004fe40000000021 */
[----:B------:R-:W0:Y:S01]  /*5da0*/  LDS R33, [R9.X4+0x60] ;  /* 0x0000600009217984 */ /* 0x000e220000004800 */
[----:B---3--:R-:W-:-:S03]  /*5db0*/  FFMA R28, R20, R32, R35 ;  /* 0x00000020141c7223 */ /* 0x008fc60000000023 */
[----:B------:R-:W1:Y:S01]  /*5dc0*/  LDS R35, [R9.X4+0xe0] ;  /* 0x0000e00009237984 */ /* 0x000e620000004800 */
[-C--:B------:R-:W-:Y:S02]  /*5dd0*/  FFMA R12, R12, R24.reuse, R17 ;  /* 0x000000180c0c7223 */ /* 0x080fe40000000011 */
[C---:B------:R-:W-:Y:S02]  /*5de0*/  FFMA R17, R32.reuse, R21, R14 ;  /* 0x0000001520117223 */ /* 0x040fe4000000000e */
[-C--:B------:R-:W-:Y:S02]  /*5df0*/  FFMA R42, R32, R24.reuse, R37 ;  /* 0x00000018202a7223 */ /* 0x080fe40000000025 */
[----:B----4-:R-:W-:Y:S02]  /*5e00*/  FFMA R44, R38, R24, R19 ;  /* 0x00000018262c7223 */ /* 0x010fe40000000013 */
[----:B------:R-:W2:Y:S01]  /*5e10*/  LDS R24, [R9.X4+0x1e0] ;  /* 0x0001e00009187984 */ /* 0x000ea20000004800 */
[----:B------:R-:W-:-:S02]  /*5e20*/  FFMA R40, R20, R38, R15 ;  /* 0x0000002614287223 */ /* 0x000fc4000000000f */
[----:B------:R-:W-:Y:S01]  /*5e30*/  FFMA R32, R32, R25, R12 ;  /* 0x0000001920207223 */ /* 0x000fe2000000000c */
[----:B------:R-:W-:Y:S01]  /*5e40*/  LDS R20, [R9.X4+0x200] ;  /* 0x0002000009147984 */ /* 0x000fe20000004800 */
[C---:B------:R-:W-:Y:S02]  /*5e50*/  FFMA R37, R38.reuse, R21, R18 ;  /* 0x0000001526257223 */ /* 0x040fe40000000012 */
[----:B------:R-:W-:Y:S01]  /*5e60*/  FFMA R43, R38, R25, R16 ;  /* 0x00000019262b7223 */ /* 0x000fe20000000010 */
[----:B------:R-:W3:Y:S01]  /*5e70*/  LDS.128 R12, [R10+0x1410] ;  /* 0x001410000a0c7984 */ /* 0x000ee20000000c00 */
[----:B-----5:R-:W-:-:S03]  /*5e80*/  FFMA R41, R39, R22, R17 ;  /* 0x0000001627297223 */ /* 0x020fc60000000011 */
[----:B------:R-:W4:Y:S01]  /*5e90*/  LDS.128 R16, [R10+0x14d0] ;  /* 0x0014d0000a107984 */ /* 0x000f220000000c00 */
[----:B------:R-:W-:-:S03]  /*5ea0*/  FFMA R38, R39, R21, R28 ;  /* 0x0000001527267223 */ /* 0x000fc6000000001c */
[----:B------:R-:W5:Y:S01]  /*5eb0*/  LDS R28, [R9.X4+0x220] ;  /* 0x00022000091c7984 */ /* 0x000f620000004800 */
[C---:B------:R-:W-:Y:S02]  /*5ec0*/  FFMA R42, R39.reuse, R25, R42 ;  /* 0x00000019272a7223 */ /* 0x040fe4000000002a */
[----:B------:R-:W-:Y:S02]  /*5ed0*/  FFMA R39, R39, R26, R32 ;  /* 0x0000001a27277223 */ /* 0x000fe40000000020 */
[----:B------:R-:W4:Y:S01]  /*5ee0*/  LDS R32, [R9.X4+0x1a0] ;  /* 0x0001a00009207984 */ /* 0x000f220000004800 */
[C---:B------:R-:W-:Y:S02]  /*5ef0*/  FFMA R40, R29.reuse, R21, R40 ;  /* 0x000000151d287223 */ /* 0x040fe40000000028 */
[C---:B------:R-:W-:Y:S02]  /*5f00*/  FFMA R44, R29.reuse, R25, R44 ;  /* 0x000000191d2c7223 */ /* 0x040fe4000000002c */
[----:B------:R-:W-:-:S02]  /*5f10*/  FFMA R37, R29, R22, R37 ;  /* 0x000000161d257223 */ /* 0x000fc40000000025 */
[----:B------:R-:W-:Y:S02]  /*5f20*/  FFMA R43, R29, R26, R43 ;  /* 0x0000001a1d2b7223 */ /* 0x000fe4000000002b */
[----:B------:R-:W5:Y:S01]  /*5f30*/  LDS R29, [R9.X4+0x280] ;  /* 0x00028000091d7984 */ /* 0x000f620000004800 */
[-C--:B0-----:R-:W-:Y:S02]  /*5f40*/  FFMA R38, R33, R22.reuse, R38 ;  /* 0x0000001621267223 */ /* 0x081fe40000000026 */
[----:B-1----:R-:W-:Y:S02]  /*5f50*/  FFMA R40, R35, R22, R40 ;  /* 0x0000001623287223 */ /* 0x002fe40000000028 */
[-C--:B------:R-:W-:Y:S02]  /*5f60*/  FFMA R42, R33, R26.reuse, R42 ;  /* 0x0000001a212a7223 */ /* 0x080fe4000000002a */
[----:B------:R-:W-:Y:S01]  /*5f70*/  FFMA R44, R35, R26, R44 ;  /* 0x0000001a232c7223 */ /* 0x000fe2000000002c */
[----:B------:R-:W0:Y:S01]  /*5f80*/  LDS R33, [R9.X4+0x300] ;  /* 0x0003000009217984 */ /* 0x000e220000004800 */
[----:B------:R-:W-:-:S02]  /*5f90*/  FFMA R41, R34, R23, R41 ;  /* 0x0000001722297223 */ /* 0x000fc40000000029 */
[-C--:B------:R-:W-:Y:S01]  /*5fa0*/  FFMA R37, R36, R23.reuse, R37 ;  /* 0x0000001724257223 */ /* 0x080fe20000000025 */
[----:B------:R-:W-:Y:S01]  /*5fb0*/  LDS R35, [R9.X4+0x360] ;  /* 0x0003600009237984 */ /* 0x000fe20000004800 */
[----:B------:R-:W-:Y:S02]  /*5fc0*/  FFMA R38, R30, R23, R38 ;  /* 0x000000171e267223 */ /* 0x000fe40000000026 */
[----:B------:R-:W-:Y:S02]  /*5fd0*/  FFMA R39, R34, R27, R39 ;  /* 0x0000001b22277223 */ /* 0x000fe40000000027 */
[----:B--2---:R-:W-:Y:S02]  /*5fe0*/  FFMA R23, R24, R23, R40 ;  /* 0x0000001718177223 */ /* 0x004fe40000000028 */
[-C--:B------:R-:W-:Y:S02]  /*5ff0*/  FFMA R43, R36, R27.reuse, R43 ;  /* 0x0000001b242b7223 */ /* 0x080fe4000000002b */
[----:B------:R-:W-:-:S02]  /*6000*/  FFMA R42, R30, R27, R42 ;  /* 0x0000001b1e2a7223 */ /* 0x000fc4000000002a */
[----:B------:R-:W-:Y:S02]  /*6010*/  FFMA R27, R24, R27, R44 ;  /* 0x0000001b181b7223 */ /* 0x000fe4000000002c */
[-C--:B---3--:R-:W-:Y:S02]  /*6020*/  FFMA R22, R30, R12.reuse, R41 ;  /* 0x0000000c1e167223 */ /* 0x088fe40000000029 */
[----:B------:R-:W-:Y:S02]  /*6030*/  FFMA R37, R24, R12, R37 ;  /* 0x0000000c18257223 */ /* 0x000fe40000000025 */
[C---:B------:R-:W-:Y:S02]  /*6040*/  FFMA R38, R12.reuse, R31, R38 ;  /* 0x0000001f0c267223 */ /* 0x040fe40000000026 */
[----:B------:R-:W-:Y:S02]  /*6050*/  FFMA R23, R12, R20, R23 ;  /* 0x000000140c177223 */ /* 0x000fe40000000017 */
[-C--:B----4-:R-:W-:Y:S01]  /*6060*/  FFMA R30, R30, R16.reuse, R39 ;  /* 0x000000101e1e7223 */ /* 0x090fe20000000027 */
[----:B------:R-:W1:Y:S01]  /*6070*/  LDS R12, [R9.X4+0x2a0] ;  /* 0x0002a000090c7984 */ /* 0x000e620000004800 */
[----:B------:R-:W-:-:S02]  /*6080*/  FFMA R43, R24, R16, R43 ;  /* 0x00000010182b7223 */ /* 0x000fc4000000002b */
[CC--:B------:R-:W-:Y:S02]  /*6090*/  FFMA R42, R31.reuse, R16.reuse, R42 ;  /* 0x000000101f2a7223 */ /* 0x0c0fe4000000002a */
[C---:B------:R-:W-:Y:S02]  /*60a0*/  FFMA R40, R20.reuse, R16, R27 ;  /* 0x0000001014287223 */ /* 0x040fe4000000001b */
[----:B------:R-:W2:Y:S01]  /*60b0*/  LDS R16, [R9.X4+0x320] ;  /* 0x0003200009107984 */ /* 0x000ea20000004800 */
[C---:B------:R-:W-:Y:S02]  /*60c0*/  FFMA R34, R31.reuse, R13, R22 ;  /* 0x0000000d1f227223 */ /* 0x040fe40000000016 */
[----:B------:R-:W-:Y:S01]  /*60d0*/  FFMA R44, R31, R17, R30 ;  /* 0x000000111f2c7223 */ /* 0x000fe2000000001e */
[----:B------:R-:W-:Y:S01]  /*60e0*/  LDS.128 R24, [R10+0x1420] ;  /* 0x001420000a187984 */ /* 0x000fe20000000c00 */
[C---:B------:R-:W-:Y:S02]  /*60f0*/  FFMA R36, R20.reuse, R13, R37 ;  /* 0x0000000d14247223 */ /* 0x040fe40000000025 */
[----:B------:R-:W-:Y:S01]  /*6100*/  FFMA R43, R20, R17, R43 ;  /* 0x00000011142b7223 */ /* 0x000fe2000000002b */
[----:B------:R-:W3:Y:S01]  /*6110*/  LDS R31, [R9.X4+0x2c0] ;  /* 0x0002c000091f7984 */ /* 0x000ee20000004800 */
[----:B-----5:R-:W-:-:S03]  /*6120*/  FFMA R41, R28, R13, R23 ;  /* 0x0000000d1c297223 */ /* 0x020fc60000000017 */
[----:B------:R-:W4:Y:S01]  /*6130*/  LDS.128 R20, [R10+0x14e0] ;  /* 0x0014e0000a147984 */ /* 0x000f220000000c00 */
[C---:B------:R-:W-:Y:S02]  /*6140*/  FFMA R39, R32.reuse, R13, R38 ;  /* 0x0000000d20277223 */ /* 0x040fe40000000026 */
[-C--:B------:R-:W-:Y:S01]  /*6150*/  FFMA R45, R32, R17.reuse, R42 ;  /* 0x00000011202d7223 */ /* 0x080fe2000000002a */
[----:B------:R-:W5:Y:S01]  /*6160*/  LDS R30, [R9.X4+0x340] ;  /* 0x00034000091e7984 */ /* 0x000f620000004800 */
[----:B------:R-:W-:-:S03]  /*6170*/  FFMA R17, R28, R17, R40 ;  /* 0x000000111c117223 */ /* 0x000fc60000000028 */
[----:B------:R-:W4:Y:S04]  /*6180*/  LDS R37, [R9.X4+0x2e0] ;  /* 0x0002e00009257984 */ /* 0x000f280000004800 */
[----:B------:R-:W4:Y:S04]  /*6190*/  LDS R32, [R9.X4+0x3c0] ;  /* 0x0003c00009207984 */ /* 0x000f280000004800 */
[----:B------:R-:W5:Y:S04]  /*61a0*/  LDS R28, [R9.X4+0x440] ;  /* 0x00044000091c7984 */ /* 0x000f680000004800 */
[----:B------:R-:W5:Y:S01]  /*61b0*/  LDS R13, [R9.X4+0x3e0] ;  /* 0x0003e000090d7984 */ /* 0x000f620000004800 */
[----:B------:R-:W-:-:S02]  /*61c0*/  FFMA R34, R29, R14, R34 ;  /* 0x0000000e1d227223 */ /* 0x000fc40000000022 */
[----:B------:R-:W-:Y:S02]  /*61d0*/  FFMA R44, R29, R18, R44 ;  /* 0x000000121d2c7223 */ /* 0x000fe4000000002c */
[----:B------:R-:W5:Y:S01]  /*61e0*/  LDS R29, [R9.X4+0x460] ;  /* 0x00046000091d7984 */ /* 0x000f620000004800 */
[C---:B0-----:R-:W-:Y:S02]  /*61f0*/  FFMA R36, R33.reuse, R14, R36 ;  /* 0x0000000e21247223 */ /* 0x041fe40000000024 */
[----:B------:R-:W-:Y:S02]  /*6200*/  FFMA R43, R33, R18, R43 ;  /* 0x00000012212b7223 */ /* 0x000fe4000000002b */
[C---:B-1----:R-:W-:Y:S01]  /*6210*/  FFMA R38, R12.reuse, R14, R39 ;  /* 0x0000000e0c267223 */ /* 0x042fe20000000027 */
[----:B------:R-:W-:Y:S01]  /*6220*/  LDS R33, [R9.X4+0x580] ;  /* 0x0005800009217984 */ /* 0x000fe20000004800 */
[C---:B------:R-:W-:Y:S02]  /*6230*/  FFMA R40, R12.reuse, R18, R45 ;  /* 0x000000120c287223 */ /* 0x040fe4000000002d */
[----:B------:R-:W-:-:S02]  /*6240*/  FFMA R34, R12, R15, R34 ;  /* 0x0000000f0c227223 */ /* 0x000fc40000000022 */
[----:B------:R-:W-:Y:S02]  /*6250*/  FFMA R44, R12, R19, R44 ;  /* 0x000000130c2c7223 */ /* 0x000fe4000000002c */
[C---:B--2---:R-:W-:Y:S02]  /*6260*/  FFMA R18, R16.reuse, R18, R17 ;  /* 0x0000001210127223 */ /* 0x044fe40000000011 */
[C---:B------:R-:W-:Y:S02]  /*6270*/  FFMA R17, R16.reuse, R15, R36 ;  /* 0x0000000f10117223 */ /* 0x040fe40000000024 */
[C---:B------:R-:W-:Y:S01]  /*6280*/  FFMA R43, R16.reuse, R19, R43 ;  /* 0x00000013102b7223 */ /* 0x040fe2000000002b */
[----:B------:R-:W0:Y:S01]  /*6290*/  LDS R36, [R9.X4+0x400] ;  /* 0x0004000009247984 */ /* 0x000e220000004800 */
[----:B---3--:R-:W-:Y:S02]  /*62a0*/  FFMA R38, R31, R15, R38 ;  /* 0x0000000f1f267223 */ /* 0x008fe40000000026 */
[----:B------:R-:W-:-:S02]  /*62b0*/  FFMA R41, R16, R14, R41 ;  /* 0x0000000e10297223 */ /* 0x000fc40000000029 */
[C---:B------:R-:W-:Y:S02]  /*62c0*/  FFMA R40, R31.reuse, R19, R40 ;  /* 0x000000131f287223 */ /* 0x040fe40000000028 */
[C---:B------:R-:W-:Y:S02]  /*62d0*/  FFMA R34, R31.reuse, R24, R34 ;  /* 0x000000181f227223 */ /* 0x040fe40000000022 */
[----:B----4-:R-:W-:Y:S02]  /*62e0*/  FFMA R44, R31, R20, R44 ;  /* 0x000000141f2c7223 */ /* 0x010fe4000000002c */
[----:B-----5:R-:W-:Y:S01]  /*62f0*/  FFMA R17, R30, R24, R17 ;  /* 0x000000181e117223 */ /* 0x020fe20000000011 */
[----:B------:R-:W-:Y:S01]  /*6300*/  LDS R31, [R9.X4+0x520] ;  /* 0x00052000091f7984 */ /* 0x000fe20000004800 */
[----:B------:R-:W-:Y:S02]  /*6310*/  FFMA R38, R24, R37, R38 ;  /* 0x0000002518267223 */ /* 0x000fe40000000026 */
[----:B------:R-:W-:-:S02]  /*6320*/  FFMA R43, R30, R20, R43 ;  /* 0x000000141e2b7223 */ /* 0x000fc4000000002b */
[C---:B------:R-:W-:Y:S02]  /*6330*/  FFMA R41, R30.reuse, R15, R41 ;  /* 0x0000000f1e297223 */ /* 0x040fe40000000029 */
[----:B------:R-:W-:Y:S02]  /*6340*/  FFMA R18, R30, R19, R18 ;  /* 0x000000131e127223 */ /* 0x000fe40000000012 */
[----:B------:R-:W-:Y:S01]  /*6350*/  FFMA R40, R37, R20, R40 ;  /* 0x0000001425287223 */ /* 0x000fe20000000028 */
[----:B------:R-:W1:Y:S01]  /*6360*/  LDS R30, [R9.X4+0x480] ;  /* 0x00048000091e7984 */ /* 0x000e620000004800 */
[C---:B------:R-:W-:Y:S02]  /*6370*/  FFMA R34, R32.reuse, R25, R34 ;  /* 0x0000001920227223 */ /* 0x040fe40000000022 */
[----:B------:R-:W-:Y:S02]  /*6380*/  FFMA R44, R32, R21, R44 ;  /* 0x00000015202c7223 */ /* 0x000fe4000000002c */
[----:B------:R-:W-:-:S02]  /*6390*/  FFMA R32, R28, R25, R17 ;  /* 0x000000191c207223 */ /* 0x000fc40000000011 */
[----:B------:R-:W-:Y:S02]  /*63a0*/  FFMA R43, R28, R21, R43 ;  /* 0x000000151c2b7223 */ /* 0x000fe4000000002b */
[----:B------:R-:W2:Y:S01]  /*63b0*/  LDS R28, [R9.X4+0x420] ;  /* 0x00042000091c7984 */ /* 0x000ea20000004800 */
[----:B------:R-:W-:Y:S02]  /*63c0*/  FFMA R37, R13, R25, R38 ;  /* 0x000000190d257223 */ /* 0x000fe40000000026 */
[----:B------:R-:W-:Y:S01]  /*63d0*/  FFMA R24, R24, R35, R41 ;  /* 0x0000002318187223 */ /* 0x000fe20000000029 */
[----:B------:R-:W3:Y:S01]  /*63e0*/  LDS R38, [R9.X4+0x4a0] ;  /* 0x0004a00009267984 */ /* 0x000ee20000004800 */
[----:B------:R-:W-:Y:S02]  /*63f0*/  FFMA R42, R35, R20, R18 ;  /* 0x00000014232a7223 */ /* 0x000fe40000000012 */
[C---:B------:R-:W-:Y:S01]  /*6400*/  FFMA R39, R13.reuse, R21, R40 ;  /* 0x000000150d277223 */ /* 0x040fe20000000028 */
[----:B------:R-:W-:Y:S01]  /*6410*/  LDS R35, [R9.X4+0x500] ;  /* 0x0005000009237984 */ /* 0x000fe20000004800 */
[----:B------:R-:W-:-:S02]  /*6420*/  FFMA R34, R13, R26, R34 ;  /* 0x0000001a0d227223 */ /* 0x000fc40000000022 */
[----:B------:R-:W-:Y:S01]  /*6430*/  FFMA R44, R13, R22, R44 ;  /* 0x000000160d2c7223 */ /* 0x000fe2000000002c */
[----:B------:R-:W4:Y:S04]  /*6440*/  LDS.128 R16, [R10+0x14f0] ;  /* 0x0014f0000a107984 */ /* 0x000f280000000c00 */
[----:B------:R-:W5:Y:S04]  /*6450*/  LDS.128 R12, [R10+0x1430] ;  /* 0x001430000a0c7984 */ /* 0x000f680000000c00 */
[----:B------:R-:W5:Y:S01]  /*6460*/  LDS R20, [R9.X4+0x5a0] ;  /* 0x0005a00009147984 */ /* 0x000f620000004800 */
[----:B------:R-:W-:-:S03]  /*6470*/  FFMA R25, R29, R25, R24 ;  /* 0x000000191d197223 */ /* 0x000fc60000000018 */
[----:B------:R-:W5:Y:S01]  /*6480*/  LDS R24, [R9.X4+0x540] ;  /* 0x0005400009187984 */ /* 0x000f620000004800 */
[C---:B------:R-:W-:Y:S02]  /*6490*/  FFMA R21, R29.reuse, R21, R42 ;  /* 0x000000151d157223 */ /* 0x040fe4000000002a */
[C---:B------:R-:W-:Y:S02]  /*64a0*/  FFMA R32, R29.reuse, R26, R32 ;  /* 0x0000001a1d207223 */ /* 0x040fe40000000020 */
[----:B------:R-:W-:Y:S02]  /*64b0*/  FFMA R43, R29, R22, R43 ;  /* 0x000000161d2b7223 */ /* 0x000fe4000000002b */
[----:B------:R-:W5:Y:S01]  /*64c0*/  LDS R29, [R9.X4+0x5c0] ;  /* 0x0005c000091d7984 */ /* 0x000f620000004800 */
[-C--:B0-----:R-:W-:Y:S02]  /*64d0*/  FFMA R37, R36, R26.reuse, R37 ;  /* 0x0000001a24257223 */ /* 0x081fe40000000025 */
[----:B-1----:R-:W-:-:S02]  /*64e0*/  FFMA R26, R30, R26, R25 ;  /* 0x0000001a1e1a7223 */ /* 0x002fc40000000019 */
[CC--:B------:R-:W-:Y:S02]  /*64f0*/  FFMA R39, R36.reuse, R22.reuse, R39 ;  /* 0x0000001624277223 */ /* 0x0c0fe40000000027 */
[C---:B------:R-:W-:Y:S02]  /*6500*/  FFMA R34, R36.reuse, R27, R34 ;  /* 0x0000001b24227223 */ /* 0x040fe40000000022 */
[----:B------:R-:W-:Y:S02]  /*6510*/  FFMA R44, R36, R23, R44 ;  /* 0x00000017242c7223 */ /* 0x000fe4000000002c */
[C---:B------:R-:W-:Y:S01]  /*6520*/  FFMA R21, R30.reuse, R22, R21 ;  /* 0x000000161e157223 */ /* 0x040fe20000000015 */
[----:B------:R-:W-:Y:S01]  /*6530*/  LDS R36, [R9.X4+0x6c0] ;  /* 0x0006c00009247984 */ /* 0x000fe20000004800 */
[C---:B------:R-:W-:Y:S02]  /*6540*/  FFMA R32, R30.reuse, R27, R32 ;  /* 0x0000001b1e207223 */ /* 0x040fe40000000020 */
[----:B------:R-:W-:-:S02]  /*6550*/  FFMA R43, R30, R23, R43 ;  /* 0x000000171e2b7223 */ /* 0x000fc4000000002b */
[-C--:B--2---:R-:W-:Y:S01]  /*6560*/  FFMA R37, R28, R27.reuse, R37 ;  /* 0x0000001b1c257223 */ /* 0x084fe20000000025 */
[----:B------:R-:W-:Y:S01]  /*6570*/  LDS R30, [R9.X4+0x660] ;  /* 0x00066000091e7984 */ /* 0x000fe20000004800 */
[----:B---3--:R-:W-:Y:S02]  /*6580*/  FFMA R27, R38, R27, R26 ;  /* 0x0000001b261b7223 */ /* 0x008fe4000000001a */
[----:B------:R-:W-:Y:S02]  /*6590*/  FFMA R39, R28, R23, R39 ;  /* 0x000000171c277223 */ /* 0x000fe40000000027 */
[----:B----4-:R-:W-:Y:S02]  /*65a0*/  FFMA R44, R35, R16, R44 ;  /* 0x00000010232c7223 */ /* 0x010fe4000000002c */
[----:B-----5:R-:W-:Y:S02]  /*65b0*/  FFMA R22, R12, R35, R34 ;  /* 0x000000230c167223 */ /* 0x020fe40000000022 */
[----:B------:R-:W-:Y:S01]  /*65c0*/  FFMA R21, R38, R23, R21 ;  /* 0x0000001726157223 */ /* 0x000fe20000000015 */
[----:B------:R-:W-:Y:S01]  /*65d0*/  LDS R35, [R9.X4+0x5e0] ;  /* 0x0005e00009237984 */ /* 0x000fe20000004800 */
[----:B------:R-:W-:-:S02]  /*65e0*/  FFMA R32, R12, R33, R32 ;  /* 0x000000210c207223 */ /* 0x000fc40000000020 */
[----:B------:R-:W-:Y:S01]  /*65f0*/  FFMA R43, R33, R16, R43 ;  /* 0x00000010212b7223 */ /* 0x000fe2000000002b */
[----:B------:R-:W-:Y:S01]  /*6600*/  LDS R34, [R9.X4+0x640] ;  /* 0x0006400009227984 */ /* 0x000fe20000004800 */
[----:B------:R-:W-:-:S03]  /*6610*/  FFMA R28, R12, R20, R27 ;  /* 0x000000140c1c7223 */ /* 0x000fc6000000001b */
[----:B------:R-:W0:Y:S01]  /*6620*/  LDS R33, [R9.X4+0x560] ;  /* 0x0005600009217984 */ /* 0x000e220000004800 */
[CC--:B------:R-:W-:Y:S02]  /*6630*/  FFMA R39, R31.reuse, R16.reuse, R39 ;  /* 0x000000101f277223 */ /* 0x0c0fe40000000027 */
[C---:B------:R-:W-:Y:S02]  /*6640*/  FFMA R25, R31.reuse, R13, R22 ;  /* 0x0000000d1f197223 */ /* 0x040fe40000000016 */
[----:B------:R-:W-:Y:S02]  /*6650*/  FFMA R27, R31, R17, R44 ;  /* 0x000000111f1b7223 */ /* 0x000fe4000000002c */
[----:B------:R-:W-:Y:S02]  /*6660*/  FFMA R37, R12, R31, R37 ;  /* 0x0000001f0c257223 */ /* 0x000fe40000000025 */
[C---:B------:R-:W-:Y:S01]  /*6670*/  FFMA R40, R20.reuse, R16, R21 ;  /* 0x0000001014287223 */ /* 0x040fe20000000015 */
[----:B------:R-:W-:Y:S01]  /*6680*/  LDS R31, [R9.X4+0x680] ;  /* 0x00068000091f7984 */ /* 0x000fe20000004800 */
[----:B------:R-:W-:-:S03]  /*6690*/  FFMA R38, R20, R13, R32 ;  /* 0x0000000d14267223 */ /* 0x000fc60000000020 */
[----:B------:R-:W1:Y:S01]  /*66a0*/  LDS R16, [R9.X4+0x6e0] ;  /* 0x0006e00009107984 */ /* 0x000e620000004800 */
[-C--:B------:R-:W-:Y:S02]  /*66b0*/  FFMA R43, R20, R17.reuse, R43 ;  /* 0x00000011142b7223 */ /* 0x080fe4000000002b */
[C---:B------:R-:W-:Y:S01]  /*66c0*/  FFMA R41, R24.reuse, R17, R39 ;  /* 0x0000001118297223 */ /* 0x040fe20000000027 */
[----:B------:R-:W2:Y:S01]  /*66d0*/  LDS.128 R20, [R10+0x1440] ;  /* 0x001440000a147984 */ /* 0x000ea20000000c00 */
[C---:B------:R-:W-:Y:S02]  /*66e0*/  FFMA R37, R24.reuse, R13, R37 ;  /* 0x0000000d18257223 */ /* 0x040fe40000000025 */
[C---:B------:R-:W-:Y:S01]  /*66f0*/  FFMA R39, R24.reuse, R14, R25 ;  /* 0x0000000e18277223 */ /* 0x040fe20000000019 */
[----:B------:R-:W3:Y:S01]  /*6700*/  LDS R12, [R9.X4+0x700] ;  /* 0x00070000090c7984 */ /* 0x000ee20000004800 */
[----:B------:R-:W-:-:S03]  /*6710*/  FFMA R42, R24, R18, R27 ;  /* 0x00000012182a7223 */ /* 0x000fc6000000001b */
[----:B------:R-:W4:Y:S01]  /*6720*/  LDS.128 R24, [R10+0x1500] ;  /* 0x001500000a187984 */ /* 0x000f220000000c00 */
[----:B------:R-:W-:-:S03]  /*6730*/  FFMA R13, R29, R13, R28 ;  /* 0x0000000d1d0d7223 */ /* 0x000fc6000000001c */
[----:B------:R-:W5:Y:S04]  /*6740*/  LDS R32, [R9.X4+0x6a0] ;  /* 0x0006a00009207984 */ /* 0x000f680000004800 */
[----:B------:R-:W4:Y:S01]  /*6750*/  LDS R28, [R9.X4+0x720] ;  /* 0x00072000091c7984 */ /* 0x000f220000004800 */
[C---:B------:R-:W-:Y:S02]  /*6760*/  FFMA R40, R29.reuse, R17, R40 ;  /* 0x000000111d287223 */ /* 0x040fe40000000028 */
[C---:B------:R-:W-:Y:S02]  /*6770*/  FFMA R38, R29.reuse, R14, R38 ;  /* 0x0000000e1d267223 */ /* 0x040fe40000000026 */
[----:B------:R-:W-:Y:S02]  /*6780*/  FFMA R43, R29, R18, R43 ;  /* 0x000000121d2b7223 */ /* 0x000fe4000000002b */
[----:B------:R-:W5:Y:S01]  /*6790*/  LDS R29, [R9.X4+0x780] ;  /* 0x00078000091d7984 */ /* 0x000f620000004800 */
[----:B0-----:R-:W-:-:S02]  /*67a0*/  FFMA R37, R33, R14, R37 ;  /* 0x0000000e21257223 */ /* 0x001fc40000000025 */
[----:B------:R-:W-:Y:S02]  /*67b0*/  FFMA R13, R35, R14, R13 ;  /* 0x0000000e230d7223 */ /* 0x000fe4000000000d */
[-C--:B------:R-:W-:Y:S02]  /*67c0*/  FFMA R41, R33, R18.reuse, R41 ;  /* 0x0000001221297223 */ /* 0x080fe40000000029 */
[----:B------:R-:W-:Y:S01]  /*67d0*/  FFMA R40, R35, R18, R40 ;  /* 0x0000001223287223 */ /* 0x000fe20000000028 */
[----:B------:R-:W-:Y:S01]  /*67e0*/  LDS R33, [R9.X4+0x800] ;  /* 0x0008000009217984 */ /* 0x000fe20000004800 */
[C---:B------:R-:W-:Y:S02]  /*67f0*/  FFMA R39, R34.reuse, R15, R39 ;  /* 0x0000000f22277223 */ /* 0x040fe40000000027 */
[----:B------:R-:W-:Y:S02]  /*6800*/  FFMA R35, R34, R19, R42 ;  /* 0x0000001322237223 */ /* 0x000fe4000000002a */
[----:B------:R-:W-:-:S02]  /*6810*/  FFMA R17, R36, R15, R38 ;  /* 0x0000000f24117223 */ /* 0x000fc40000000026 */
[-C--:B------:R-:W-:Y:S02]  /*6820*/  FFMA R37, R30, R15.reuse, R37 ;  /* 0x0000000f1e257223 */ /* 0x080fe40000000025 */
[----:B-1----:R-:W-:Y:S02]  /*6830*/  FFMA R13, R16, R15, R13 ;  /* 0x0000000f100d7223 */ /* 0x002fe4000000000d */
[-C--:B------:R-:W-:Y:S02]  /*6840*/  FFMA R41, R30, R19.reuse, R41 ;  /* 0x000000131e297223 */ /* 0x080fe40000000029 */
[-C--:B------:R-:W-:Y:S02]  /*6850*/  FFMA R43, R36, R19.reuse, R43 ;  /* 0x00000013242b7223 */ /* 0x080fe4000000002b */
[----:B--2---:R-:W-:Y:S02]  /*6860*/  FFMA R14, R30, R20, R39 ;  /* 0x000000141e0e7223 */ /* 0x004fe40000000027 */
[----:B------:R-:W-:-:S02]  /*6870*/  FFMA R19, R16, R19, R40 ;  /* 0x0000001310137223 */ /* 0x000fc40000000028 */
[----:B------:R-:W-:Y:S02]  /*6880*/  FFMA R17, R16, R20, R17 ;  /* 0x0000001410117223 */ /* 0x000fe40000000011 */
[C---:B------:R-:W-:Y:S02]  /*6890*/  FFMA R37, R20.reuse, R31, R37 ;  /* 0x0000001f14257223 */ /* 0x040fe40000000025 */
[----:B---3--:R-:W-:Y:S02]  /*68a0*/  FFMA R18, R20, R12, R13 ;  /* 0x0000000c14127223 */ /* 0x008fe4000000000d */
[-C--:B----4-:R-:W-:Y:S01]  /*68b0*/  FFMA R30, R30, R24.reuse, R35 ;  /* 0x000000181e1e7223 */ /* 0x090fe20000000023 */
[----:B------:R-:W0:Y:S01]  /*68c0*/  LDS R20, [R9.X4+0x7a0] ;  /* 0x0007a00009147984 */ /* 0x000e220000004800 */
[-C--:B------:R-:W-:Y:S02]  /*68d0*/  FFMA R41, R31, R24.reuse, R41 ;  /* 0x000000181f297223 */ /* 0x080fe40000000029 */
[-C--:B------:R-:W-:Y:S01]  /*68e0*/  FFMA R43, R16, R24.reuse, R43 ;  /* 0x00000018102b7223 */ /* 0x080fe2000000002b */
[----:B------:R-:W-:Y:S01]  /*68f0*/  LDS R35, [R9.X4+0x860] ;  /* 0x0008600009237984 */ /* 0x000fe20000004800 */
[----:B------:R-:W-:-:S02]  /*6900*/  FFMA R38, R12, R24, R19 ;  /* 0x000000180c267223 */ /* 0x000fc40000000013 */
[C---:B------:R-:W-:Y:S01]  /*6910*/  FFMA R34, R31.reuse, R21, R14 ;  /* 0x000000151f227223 */ /* 0x040fe2000000000e */
[----:B------:R-:W1:Y:S01]  /*6920*/  LDS R24, [R9.X4+0x820] ;  /* 0x0008200009187984 */ /* 0x000e620000004800 */
[-C--:B------:R-:W-:Y:S02]  /*6930*/  FFMA R40, R31, R25.reuse, R30 ;  /* 0x000000191f287223 */ /* 0x080fe4000000001e */
[----:B-----5:R-:W-:Y:S01]  /*6940*/  FFMA R45, R32, R25, R41 ;  /* 0x00000019202d7223 */ /* 0x020fe20000000029 */
[----:B------:R-:W2:Y:S01]  /*6950*/  LDS R31, [R9.X4+0x7c0] ;  /* 0x0007c000091f7984 */ /* 0x000ea20000004800 */
[C---:B------:R-:W-:Y:S02]  /*6960*/  FFMA R36, R12.reuse, R21, R17 ;  /* 0x000000150c247223 */ /* 0x040fe40000000011 */
[----:B------:R-:W-:Y:S01]  /*6970*/  FFMA R43, R12, R25, R43 ;  /* 0x000000190c2b7223 */ /* 0x000fe2000000002b */
[----:B------:R-:W-:Y:S01]  /*6980*/  LDS R30, [R9.X4+0x840] ;  /* 0x00084000091e7984 */ /* 0x000fe20000004800 */
[----:B------:R-:W-:-:S02]  /*6990*/  FFMA R41, R28, R21, R18 ;  /* 0x000000151c297223 */ /* 0x000fc40000000012 */
[----:B------:R-:W-:Y:S01]  /*69a0*/  FFMA R39, R32, R21, R37 ;  /* 0x0000001520277223 */ /* 0x000fe20000000025 */
[----:B------:R-:W3:Y:S04]  /*69b0*/  LDS.128 R12, [R10+0x1450] ;  /* 0x001450000a0c7984 */ /* 0x000ee80000000c00 */
[----:B------:R-:W4:Y:S04]  /*69c0*/  LDS.128 R16, [R10+0x1510] ;  /* 0x001510000a107984 */ /* 0x000f280000000c00 */
[----:B------:R-:W5:Y:S01]  /*69d0*/  LDS R37, [R9.X4+0x7e0] ;  /* 0x0007e00009257984 */ /* 0x000f620000004800 */
[----:B------:R-:W-:-:S03]  /*69e0*/  FFMA R25, R28, R25, R38 ;  /* 0x000000191c197223 */ /* 0x000fc60000000026 */
[----:B------:R-:W4:Y:S04]  /*69f0*/  LDS R32, [R9.X4+0x8c0] ;  /* 0x0008c00009207984 */ /* 0x000f280000004800 */
[----:B------:R-:W5:Y:S04]  /*6a00*/  LDS R21, [R9.X4+0x8e0] ;  /* 0x0008e00009157984 */ /* 0x000f680000004800 */
[----:B------:R-:W5:Y:S01]  /*6a10*/  LDS R28, [R9.X4+0x940] ;  /* 0x00094000091c7984 */ /* 0x000f620000004800 */
[C---:B------:R-:W-:Y:S02]  /*6a20*/  FFMA R34, R29.reuse, R22, R34 ;  /* 0x000000161d227223 */ /* 0x040fe40000000022 */
[----:B------:R-:W-:-:S02]  /*6a30*/  FFMA R40, R29, R26, R40 ;  /* 0x0000001a1d287223 */ /* 0x000fc40000000028 */
[----:B------:R-:W5:Y:S01]  /*6a40*/  LDS R29, [R9.X4+0x960] ;  /* 0x00096000091d7984 */ /* 0x000f620000004800 */
[CC--:B0-----:R-:W-:Y:S02]  /*6a50*/  FFMA R38, R20.reuse, R22.reuse, R39 ;  /* 0x0000001614267223 */ /* 0x0c1fe40000000027 */
[C---:B------:R-:W-:Y:S01]  /*6a60*/  FFMA R36, R33.reuse, R22, R36 ;  /* 0x0000001621247223 */ /* 0x040fe20000000024 */
[----:B------:R-:W0:Y:S01]  /*6a70*/  LDS R39, [R9.X4+0x900] ;  /* 0x0009000009277984 */ /* 0x000e220000004800 */
[-C--:B------:R-:W-:Y:S02]  /*6a80*/  FFMA R43, R33, R26.reuse, R43 ;  /* 0x0000001a212b7223 */ /* 0x080fe4000000002b */
[C---:B------:R-:W-:Y:S01]  /*6a90*/  FFMA R42, R20.reuse, R26, R45 ;  /* 0x0000001a142a7223 */ /* 0x040fe2000000002d */
[----:B------:R-:W-:Y:S01]  /*6aa0*/  LDS R33, [R9.X4+0xa80] ;  /* 0x000a800009217984 */ /* 0x000fe20000004800 */
[C---:B------:R-:W-:Y:S02]  /*6ab0*/  FFMA R34, R20.reuse, R23, R34 ;  /* 0x0000001714227223 */ /* 0x040fe40000000022 */
[----:B------:R-:W-:-:S02]  /*6ac0*/  FFMA R40, R20, R27, R40 ;  /* 0x0000001b14287223 */ /* 0x000fc40000000028 */
[C---:B-1----:R-:W-:Y:S02]  /*6ad0*/  FFMA R26, R24.reuse, R26, R25 ;  /* 0x0000001a181a7223 */ /* 0x042fe40000000019 */
[CC--:B--2---:R-:W-:Y:S02]  /*6ae0*/  FFMA R38, R31.reuse, R23.reuse, R38 ;  /* 0x000000171f267223 */ /* 0x0c4fe40000000026 */
[C---:B------:R-:W-:Y:S02]  /*6af0*/  FFMA R41, R24.reuse, R22, R41 ;  /* 0x0000001618297223 */ /* 0x040fe40000000029 */
[C---:B------:R-:W-:Y:S02]  /*6b00*/  FFMA R25, R24.reuse, R23, R36 ;  /* 0x0000001718197223 */ /* 0x040fe40000000024 */
[-C--:B------:R-:W-:Y:S02]  /*6b10*/  FFMA R43, R24, R27.reuse, R43 ;  /* 0x0000001b182b7223 */ /* 0x080fe4000000002b */
[----:B------:R-:W-:-:S02]  /*6b20*/  FFMA R42, R31, R27, R42 ;  /* 0x0000001b1f2a7223 */ /* 0x000fc4000000002a */
[C---:B---3--:R-:W-:Y:S02]  /*6b30*/  FFMA R34, R31.reuse, R12, R34 ;  /* 0x0000000c1f227223 */ /* 0x048fe40000000022 */
[----:B----4-:R-:W-:Y:S02]  /*6b40*/  FFMA R40, R31, R16, R40 ;  /* 0x000000101f287223 */ /* 0x010fe40000000028 */
[----:B-----5:R-:W-:Y:S01]  /*6b50*/  FFMA R38, R12, R37, R38 ;  /* 0x000000250c267223 */ /* 0x020fe20000000026 */
[----:B------:R-:W-:Y:S01]  /*6b60*/  LDS R31, [R9.X4+0xa20] ;  /* 0x000a2000091f7984 */ /* 0x000fe20000004800 */
[C---:B------:R-:W-:Y:S02]  /*6b70*/  FFMA R41, R30.reuse, R23, R41 ;  /* 0x000000171e297223 */ /* 0x040fe40000000029 */
[C---:B------:R-:W-:Y:S02]  /*6b80*/  FFMA R26, R30.reuse, R27, R26 ;  /* 0x0000001b1e1a7223 */ /* 0x040fe4000000001a */
[----:B------:R-:W-:-:S02]  /*6b90*/  FFMA R25, R30, R12, R25 ;  /* 0x0000000c1e197223 */ /* 0x000fc40000000019 */
[-C--:B------:R-:W-:Y:S02]  /*6ba0*/  FFMA R43, R30, R16.reuse, R43 ;  /* 0x000000101e2b7223 */ /* 0x080fe4000000002b */
[----:B------:R-:W-:Y:S01]  /*6bb0*/  FFMA R42, R37, R16, R42 ;  /* 0x00000010252a7223 */ /* 0x000fe2000000002a */
[----:B------:R-:W1:Y:S01]  /*6bc0*/  LDS R30, [R9.X4+0x980] ;  /* 0x00098000091e7984 */ /* 0x000e620000004800 */
[C---:B------:R-:W-:Y:S02]  /*6bd0*/  FFMA R34, R32.reuse, R13, R34 ;  /* 0x0000000d20227223 */ /* 0x040fe40000000022 */
[----:B------:R-:W-:Y:S02]  /*6be0*/  FFMA R40, R32, R17, R40 ;  /* 0x0000001120287223 */ /* 0x000fe40000000028 */
[----:B------:R-:W-:Y:S01]  /*6bf0*/  FFMA R37, R21, R13, R38 ;  /* 0x0000000d15257223 */ /* 0x000fe20000000026 */
[----:B------:R-:W-:Y:S01]  /*6c00*/  LDS R32, [R9.X4+0x920] ;  /* 0x0009200009207984 */ /* 0x000fe20000004800 */
[----:B------:R-:W-:-:S02]  /*6c10*/  FFMA R12, R12, R35, R41 ;  /* 0x000000230c0c7223 */ /* 0x000fc40000000029 */
[----:B------:R-:W-:Y:S01]  /*6c20*/  FFMA R16, R35, R16, R26 ;  /* 0x0000001023107223 */ /* 0x000fe2000000001a */
[----:B------:R-:W2:Y:S01]  /*6c30*/  LDS R38, [R9.X4+0x9a0] ;  /* 0x0009a00009267984 */ /* 0x000ea20000004800 */
[C---:B------:R-:W-:Y:S02]  /*6c40*/  FFMA R36, R28.reuse, R13, R25 ;  /* 0x0000000d1c247223 */ /* 0x040fe40000000019 */
[CC--:B------:R-:W-:Y:S01]  /*6c50*/  FFMA R42, R21.reuse, R17.reuse, R42 ;  /* 0x00000011152a7223 */ /* 0x0c0fe2000000002a */
[----:B------:R-:W-:Y:S01]  /*6c60*/  LDS R35, [R9.X4+0xa00] ;  /* 0x000a000009237984 */ /* 0x000fe20000004800 */
[C---:B------:R-:W-:Y:S02]  /*6c70*/  FFMA R34, R21.reuse, R14, R34 ;  /* 0x0000000e15227223 */ /* 0x040fe40000000022 */
[----:B------:R-:W-:Y:S01]  /*6c80*/  FFMA R40, R21, R18, R40 ;  /* 0x0000001215287223 */ /* 0x000fe20000000028 */
[----:B------:R-:W3:Y:S01]  /*6c90*/  LDS.128 R24, [R10+0x1520] ;  /* 0x001520000a187984 */ /* 0x000ee20000000c00 */
[----:B------:R-:W-:-:S03]  /*6ca0*/  FFMA R43, R28, R17, R43 ;  /* 0x000000111c2b7223 */ /* 0x000fc6000000002b */
[----:B------:R-:W4:Y:S04]  /*6cb0*/  LDS.128 R20, [R10+0x1460] ;  /* 0x001460000a147984 */ /* 0x000f280000000c00 */
[----:B------:R-:W5:Y:S01]  /*6cc0*/  LDS R28, [R9.X4+0xaa0] ;  /* 0x000aa000091c7984 */ /* 0x000f620000004800 */
[----:B------:R-:W-:-:S03]  /*6cd0*/  FFMA R17, R29, R17, R16 ;  /* 0x000000111d117223 */ /* 0x000fc60000000010 */
[----:B------:R-:W5:Y:S01]  /*6ce0*/  LDS R16, [R9.X4+0xa40] ;  /* 0x000a400009107984 */ /* 0x000f620000004800 */
[C---:B------:R-:W-:Y:S02]  /*6cf0*/  FFMA R13, R29.reuse, R13, R12 ;  /* 0x0000000d1d0d7223 */ /* 0x040fe4000000000c */
[C---:B------:R-:W-:Y:S02]  /*6d00*/  FFMA R36, R29.reuse, R14, R36 ;  /* 0x0000000e1d247223 */ /* 0x040fe40000000024 */
[-C--:B------:R-:W-:Y:S02]  /*6d10*/  FFMA R43, R29, R18.reuse, R43 ;  /* 0x000000121d2b7223 */ /* 0x080fe4000000002b */
[----:B------:R-:W5:Y:S01]  /*6d20*/  LDS R29, [R9.X4+0xac0] ;  /* 0x000ac000091d7984 */ /* 0x000f620000004800 */
[----:B0-----:R-:W-:Y:S02]  /*6d30*/  FFMA R34, R39, R15, R34 ;  /* 0x0000000f27227223 */ /* 0x001fe40000000022 */
[----:B-1----:R-:W-:-:S02]  /*6d40*/  FFMA R17, R30, R18, R17 ;  /* 0x000000121e117223 */ /* 0x002fc40000000011 */
[C---:B------:R-:W-:Y:S02]  /*6d50*/  FFMA R40, R39.reuse, R19, R40 ;  /* 0x0000001327287223 */ /* 0x040fe40000000028 */
[C---:B------:R-:W-:Y:S02]  /*6d60*/  FFMA R37, R39.reuse, R14, R37 ;  /* 0x0000000e27257223 */ /* 0x040fe40000000025 */
[----:B------:R-:W-:Y:S02]  /*6d70*/  FFMA R42, R39, R18, R42 ;  /* 0x00000012272a7223 */ /* 0x000fe4000000002a */
[C---:B------:R-:W-:Y:S02]  /*6d80*/  FFMA R36, R30.reuse, R15, R36 ;  /* 0x0000000f1e247223 */ /* 0x040fe40000000024 */
[C---:B------:R-:W-:Y:S02]  /*6d90*/  FFMA R43, R30.reuse, R19, R43 ;  /* 0x000000131e2b7223 */ /* 0x040fe4000000002b */
[----:B------:R-:W-:-:S02]  /*6da0*/  FFMA R14, R30, R14, R13 ;  /* 0x0000000e1e0e7223 */ /* 0x000fc4000000000d */
[----:B--2---:R-:W-:Y:S01]  /*6db0*/  FFMA R17, R38, R19, R17 ;  /* 0x0000001326117223 */ /* 0x004fe20000000011 */
[----:B------:R-:W-:Y:S01]  /*6dc0*/  LDS R30, [R9.X4+0xb60] ;  /* 0x000b6000091e7984 */ /* 0x000fe20000004800 */
[C---:B------:R-:W-:Y:S02]  /*6dd0*/  FFMA R37, R32.reuse, R15, R37 ;  /* 0x0000000f20257223 */ /* 0x040fe40000000025 */
[-C--:B---3--:R-:W-:Y:S02]  /*6de0*/  FFMA R40, R35, R24.reuse, R40 ;  /* 0x0000001823287223 */ /* 0x088fe40000000028 */
[----:B------:R-:W-:Y:S02]  /*6df0*/  FFMA R42, R32, R19, R42 ;  /* 0x00000013202a7223 */ /* 0x000fe4000000002a */
[C---:B----4-:R-:W-:Y:S02]  /*6e00*/  FFMA R12, R20.reuse, R35, R34 ;  /* 0x00000023140c7223 */ /* 0x050fe40000000022 */
[----:B------:R-:W-:Y:S01]  /*6e10*/  FFMA R13, R20, R33, R36 ;  /* 0x00000021140d7223 */ /* 0x000fe20000000024 */
[----:B------:R-:W-:Y:S01]  /*6e20*/  LDS R35, [R9.X4+0xae0] ;  /* 0x000ae00009237984 */ /* 0x000fe20000004800 */
[----:B------:R-:W-:-:S02]  /*6e30*/  FFMA R43, R33, R24, R43 ;  /* 0x00000018212b7223 */ /* 0x000fc4000000002b */
[----:B------:R-:W-:Y:S01]  /*6e40*/  FFMA R15, R38, R15, R14 ;  /* 0x0000000f260f7223 */ /* 0x000fe2000000000e */
[----:B------:R-:W0:Y:S01]  /*6e50*/  LDS R33, [R9.X4+0xa60] ;  /* 0x000a600009217984 */ /* 0x000e220000004800 */
[-C--:B-----5:R-:W-:Y:S02]  /*6e60*/  FFMA R44, R28, R24.reuse, R17 ;  /* 0x000000181c2c7223 */ /* 0x0a0fe40000000011 */
[C---:B------:R-:W-:Y:S01]  /*6e70*/  FFMA R17, R31.reuse, R21, R12 ;  /* 0x000000151f117223 */ /* 0x040fe2000000000c */
[----:B------:R-:W1:Y:S01]  /*6e80*/  LDS R34, [R9.X4+0xb40] ;  /* 0x000b400009227984 */ /* 0x000e620000004800 */
[C---:B------:R-:W-:Y:S02]  /*6e90*/  FFMA R19, R31.reuse, R25, R40 ;  /* 0x000000191f137223 */ /* 0x040fe40000000028 */
[----:B------:R-:W-:Y:S01]  /*6ea0*/  FFMA R37, R20, R31, R37 ;  /* 0x0000001f14257223 */ /* 0x000fe20000000025 */
[----:B------:R-:W2:Y:S01]  /*6eb0*/  LDS R36, [R9.X4+0xbc0] ;  /* 0x000bc00009247984 */ /* 0x000ea20000004800 */
[----:B------:R-:W-:-:S03]  /*6ec0*/  FFMA R42, R31, R24, R42 ;  /* 0x000000181f2a7223 */ /* 0x000fc6000000002a */
[----:B------:R-:W3:Y:S01]  /*6ed0*/  LDS R24, [R9.X4+0xbe0] ;  /* 0x000be00009187984 */ /* 0x000ee20000004800 */
[----:B------:R-:W-:Y:S02]  /*6ee0*/  FFMA R32, R20, R28, R15 ;  /* 0x0000001c14207223 */ /* 0x000fe4000000000f */
[-C--:B------:R-:W-:Y:S01]  /*6ef0*/  FFMA R38, R28, R21.reuse, R13 ;  /* 0x000000151c267223 */ /* 0x080fe2000000000d */
[----:B------:R-:W-:Y:S01]  /*6f00*/  LDS R31, [R9.X4+0xb80] ;  /* 0x000b8000091f7984 */ /* 0x000fe20000004800 */
[C---:B------:R-:W-:Y:S02]  /*6f10*/  FFMA R37, R16.reuse, R21, R37 ;  /* 0x0000001510257223 */ /* 0x040fe40000000025 */
[CC--:B------:R-:W-:Y:S01]  /*6f20*/  FFMA R42, R16.reuse, R25.reuse, R42 ;  /* 0x00000019102a7223 */ /* 0x0c0fe2000000002a */
[----:B------:R-:W4:Y:S01]  /*6f30*/  LDS.128 R12, [R10+0x1470] ;  /* 0x001470000a0c7984 */ /* 0x000f220000000c00 */
[C---:B------:R-:W-:Y:S02]  /*6f40*/  FFMA R39, R16.reuse, R22, R17 ;  /* 0x0000001610277223 */ /* 0x040fe40000000011 */
[----:B------:R-:W-:Y:S01]  /*6f50*/  FFMA R40, R16, R26, R19 ;  /* 0x0000001a10287223 */ /* 0x000fe20000000013 */
[----:B------:R-:W5:Y:S04]  /*6f60*/  LDS R20, [R9.X4+0xc00] ;  /* 0x000c000009147984 */ /* 0x000f680000004800 */
[----:B------:R-:W5:Y:S01]  /*6f70*/  LDS.128 R16, [R10+0x1530] ;  /* 0x001530000a107984 */ /* 0x000f620000000c00 */
[----:B------:R-:W-:-:S02]  /*6f80*/  FFMA R43, R28, R25, R43 ;  /* 0x000000191c2b7223 */ /* 0x000fc4000000002b */
[C---:B------:R-:W-:Y:S01]  /*6f90*/  FFMA R21, R29.reuse, R21, R32 ;  /* 0x000000151d157223 */ /* 0x040fe20000000020 */
[----:B------:R-:W-:Y:S04]  /*6fa0*/  LDS R28, [R9.X4+0xc20] ;  /* 0x000c2000091c7984 */ /* 0x000fe80000004800 */
[----:B------:R-:W5:Y:S01]  /*6fb0*/  LDS R32, [R9.X4+0xba0] ;  /* 0x000ba00009207984 */ /* 0x000f620000004800 */
[C---:B------:R-:W-:Y:S02]  /*6fc0*/  FFMA R44, R29.reuse, R25, R44 ;  /* 0x000000191d2c7223 */ /* 0x040fe4000000002c */
[C---:B------:R-:W-:Y:S02]  /*6fd0*/  FFMA R38, R29.reuse, R22, R38 ;  /* 0x000000161d267223 */ /* 0x040fe40000000026 */
[----:B------:R-:W-:-:S02]  /*6fe0*/  FFMA R43, R29, R26, R43 ;  /* 0x0000001a1d2b7223 */ /* 0x000fc4000000002b */
[C---:B0-----:R-:W-:Y:S01]  /*6ff0*/  FFMA R37, R33.reuse, R22, R37 ;  /* 0x0000001621257223 */ /* 0x041fe20000000025 */
[----:B------:R-:W0:Y:S01]  /*7000*/  LDS R29, [R9.X4+0xc80] ;  /* 0x000c8000091d7984 */ /* 0x000e220000004800 */
[----:B------:R-:W-:Y:S02]  /*7010*/  FFMA R42, R33, R26, R42 ;  /* 0x0000001a212a7223 */ /* 0x000fe4000000002a */
[C---:B------:R-:W-:Y:S01]  /*7020*/  FFMA R21, R35.reuse, R22, R21 ;  /* 0x0000001623157223 */ /* 0x040fe20000000015 */
[----:B------:R-:W0:Y:S01]  /*7030*/  LDS R33, [R9.X4+0xd00] ;  /* 0x000d000009217984 */ /* 0x000e220000004800 */
[----:B------:R-:W-:Y:S02]  /*7040*/  FFMA R44, R35, R26, R44 ;  /* 0x0000001a232c7223 */ /* 0x000fe4000000002c */
[C---:B-1----:R-:W-:Y:S02]  /*7050*/  FFMA R39, R34.reuse, R23, R39 ;  /* 0x0000001722277223 */ /* 0x042fe40000000027 */
[----:B------:R-:W-:-:S02]  /*7060*/  FFMA R35, R34, R27, R40 ;  /* 0x0000001b22237223 */ /* 0x000fc40000000028 */
[C---:B--2---:R-:W-:Y:S02]  /*7070*/  FFMA R25, R36.reuse, R23, R38 ;  /* 0x0000001724197223 */ /* 0x044fe40000000026 */
[----:B------:R-:W-:Y:S02]  /*7080*/  FFMA R43, R36, R27, R43 ;  /* 0x0000001b242b7223 */ /* 0x000fe4000000002b */
[-C--:B------:R-:W-:Y:S02]  /*7090*/  FFMA R37, R30, R23.reuse, R37 ;  /* 0x000000171e257223 */ /* 0x080fe40000000025 */
[----:B---3--:R-:W-:Y:S02]  /*70a0*/  FFMA R21, R24, R23, R21 ;  /* 0x0000001718157223 */ /* 0x008fe40000000015 */
[-C--:B------:R-:W-:Y:S02]  /*70b0*/  FFMA R42, R30, R27.reuse, R42 ;  /* 0x0000001b1e2a7223 */ /* 0x080fe4000000002a */
[----:B------:R-:W-:-:S02]  /*70c0*/  FFMA R27, R24, R27, R44 ;  /* 0x0000001b181b7223 */ /* 0x000fc4000000002c */
[-C--:B----4-:R-:W-:Y:S02]  /*70d0*/  FFMA R22, R30, R12.reuse, R39 ;  /* 0x0000000c1e167223 */ /* 0x090fe40000000027 */
[----:B------:R-:W-:Y:S02]  /*70e0*/  FFMA R25, R24, R12, R25 ;  /* 0x0000000c18197223 */ /* 0x000fe40000000019 */
[C---:B------:R-:W-:Y:S02]  /*70f0*/  FFMA R37, R12.reuse, R31, R37 ;  /* 0x0000001f0c257223 */ /* 0x040fe40000000025 */
[----:B-----5:R-:W-:Y:S02]  /*7100*/  FFMA R21, R12, R20, R21 ;  /* 0x000000140c157223 */ /* 0x020fe40000000015 */
[-C--:B------:R-:W-:Y:S01]  /*7110*/  FFMA R30, R30, R16.reuse, R35 ;  /* 0x000000101e1e7223 */ /* 0x080fe20000000023 */
[----:B------:R-:W1:Y:S01]  /*7120*/  LDS R12, [R9.X4+0xca0] ;  /* 0x000ca000090c7984 */ /* 0x000e620000004800 */
[----:B------:R-:W-:-:S02]  /*7130*/  FFMA R43, R24, R16, R43 ;  /* 0x00000010182b7223 */ /* 0x000fc4000000002b */
[-C--:B------:R-:W-:Y:S01]  /*7140*/  FFMA R42, R31, R16.reuse, R42 ;  /* 0x000000101f2a7223 */ /* 0x080fe2000000002a */
[----:B------:R-:W-:Y:S01]  /*7150*/  LDS R35, [R9.X4+0xce0] ;  /* 0x000ce00009237984 */ /* 0x000fe20000004800 */
[----:B------:R-:W-:-:S03]  /*7160*/  FFMA R38, R20, R16, R27 ;  /* 0x0000001014267223 */ /* 0x000fc6000000001b */
[----:B------:R-:W2:Y:S01]  /*7170*/  LDS R16, [R9.X4+0xd20] ;  /* 0x000d200009107984 */ /* 0x000ea20000004800 */
[C---:B------:R-:W-:Y:S02]  /*7180*/  FFMA R34, R31.reuse, R13, R22 ;  /* 0x0000000d1f227223 */ /* 0x040fe40000000016 */
[----:B------:R-:W-:Y:S02]  /*7190*/  FFMA R40, R31, R17, R30 ;  /* 0x000000111f287223 */ /* 0x000fe4000000001e */
[----:B------:R-:W3:Y:S01]  /*71a0*/  LDS R31, [R9.X4+0xcc0] ;  /* 0x000cc000091f7984 */ /* 0x000ee20000004800 */
[----:B------:R-:W-:-:S03]  /*71b0*/  FFMA R36, R20, R13, R25 ;  /* 0x0000000d14247223 */ /* 0x000fc60000000019 */
[----:B------:R-:W4:Y:S01]  /*71c0*/  LDS R30, [R9.X4+0xd40] ;  /* 0x000d4000091e7984 */ /* 0x000f220000004800 */
[----:B------:R-:W-:Y:S02]  /*71d0*/  FFMA R43, R20, R17, R43 ;  /* 0x00000011142b7223 */ /* 0x000fe4000000002b */
[-C--:B------:R-:W-:Y:S01]  /*71e0*/  FFMA R39, R32, R13.reuse, R37 ;  /* 0x0000000d20277223 */ /* 0x080fe20000000025 */
[----:B------:R-:W5:Y:S01]  /*71f0*/  LDS.128 R24, [R10+0x1480] ;  /* 0x001480000a187984 */ /* 0x000f620000000c00 */
[----:B------:R-:W-:-:S03]  /*7200*/  FFMA R41, R28, R13, R21 ;  /* 0x0000000d1c297223 */ /* 0x000fc60000000015 */
[----:B------:R-:W3:Y:S01]  /*7210*/  LDS R37, [R9.X4+0xd60] ;  /* 0x000d600009257984 */ /* 0x000ee20000004800 */
[----:B------:R-:W-:-:S03]  /*7220*/  FFMA R45, R32, R17, R42 ;  /* 0x00000011202d7223 */ /* 0x000fc6000000002a */
[----:B------:R-:W5:Y:S01]  /*7230*/  LDS.128 R20, [R10+0x1540] ;  /* 0x001540000a147984 */ /* 0x000f620000000c00 */
[----:B------:R-:W-:-:S03]  /*7240*/  FFMA R17, R28, R17, R38 ;  /* 0x000000111c117223 */ /* 0x000fc60000000026 */
[----:B------:R-:W5:Y:S04]  /*7250*/  LDS R32, [R9.X4+0xdc0] ;  /* 0x000dc00009207984 */ /* 0x000f680000004800 */
[----:B------:R-:W5:Y:S04]  /*7260*/  LDS R28, [R9.X4+0xe40] ;  /* 0x000e4000091c7984 */ /* 0x000f680000004800 */
[----:B------:R-:W5:Y:S01]  /*7270*/  LDS R13, [R9.X4+0xde0] ;  /* 0x000de000090d7984 */ /* 0x000f620000004800 */
[C---:B0-----:R-:W-:Y:S02]  /*7280*/  FFMA R34, R29.reuse, R14, R34 ;  /* 0x0000000e1d227223 */ /* 0x041fe40000000022 */
[----:B------:R-:W-:-:S02]  /*7290*/  FFMA R40, R29, R18, R40 ;  /* 0x000000121d287223 */ /* 0x000fc40000000028 */
[CC--:B------:R-:W-:Y:S01]  /*72a0*/  FFMA R43, R33.reuse, R18.reuse, R43 ;  /* 0x00000012212b7223 */ /* 0x0c0fe2000000002b */
[----:B------:R-:W0:Y:S01]  /*72b0*/  LDS R29, [R9.X4+0xe60] ;  /* 0x000e6000091d7984 */ /* 0x000e220000004800 */
[C---:B-1----:R-:W-:Y:S02]  /*72c0*/  FFMA R42, R12.reuse, R18, R45 ;  /* 0x000000120c2a7223 */ /* 0x042fe4000000002d */
[-C--:B------:R-:W-:Y:S02]  /*72d0*/  FFMA R36, R33, R14.reuse, R36 ;  /* 0x0000000e21247223 */ /* 0x080fe40000000024 */
[-C--:B------:R-:W-:Y:S01]  /*72e0*/  FFMA R38, R12, R14.reuse, R39 ;  /* 0x0000000e0c267223 */ /* 0x080fe20000000027 */
[----:B------:R-:W-:Y:S01]  /*72f0*/  LDS R33, [R9.X4+0xf80] ;  /* 0x000f800009217984 */ /* 0x000fe20000004800 */
[C---:B--2---:R-:W-:Y:S02]  /*7300*/  FFMA R41, R16.reuse, R14, R41 ;  /* 0x0000000e10297223 */ /* 0x044fe40000000029 */
[----:B------:R-:W-:-:S02]  /*7310*/  FFMA R18, R16, R18, R17 ;  /* 0x0000001210127223 */ /* 0x000fc40000000011 */
[C---:B------:R-:W-:Y:S02]  /*7320*/  FFMA R34, R12.reuse, R15, R34 ;  /* 0x0000000f0c227223 */ /* 0x040fe40000000022 */
[----:B------:R-:W-:Y:S02]  /*7330*/  FFMA R40, R12, R19, R40 ;  /* 0x000000130c287223 */ /* 0x000fe40000000028 */
[C---:B------:R-:W-:Y:S02]  /*7340*/  FFMA R17, R16.reuse, R15, R36 ;  /* 0x0000000f10117223 */ /* 0x040fe40000000024 */
[----:B------:R-:W-:Y:S02]  /*7350*/  FFMA R43, R16, R19, R43 ;  /* 0x00000013102b7223 */ /* 0x000fe4000000002b */
[-C--:B---3--:R-:W-:Y:S02]  /*7360*/  FFMA R38, R31, R15.reuse, R38 ;  /* 0x0000000f1f267223 */ /* 0x088fe40000000026 */
[----:B----4-:R-:W-:-:S02]  /*7370*/  FFMA R41, R30, R15, R41 ;  /* 0x0000000f1e297223 */ /* 0x010fc40000000029 */
[CC--:B------:R-:W-:Y:S02]  /*7380*/  FFMA R42, R31.reuse, R19.reuse, R42 ;  /* 0x000000131f2a7223 */ /* 0x0c0fe4000000002a */
[C---:B------:R-:W-:Y:S02]  /*7390*/  FFMA R18, R30.reuse, R19, R18 ;  /* 0x000000131e127223 */ /* 0x040fe40000000012 */
[-C--:B-----5:R-:W-:Y:S02]  /*73a0*/  FFMA R12, R31, R24.reuse, R34 ;  /* 0x000000181f0c7223 */ /* 0x0a0fe40000000022 */
[----:B------:R-:W-:Y:S02]  /*73b0*/  FFMA R17, R30, R24, R17 ;  /* 0x000000181e117223 */ /* 0x000fe40000000011 */
[C---:B------:R-:W-:Y:S02]  /*73c0*/  FFMA R38, R24.reuse, R35, R38 ;  /* 0x0000002318267223 */ /* 0x040fe40000000026 */
[----:B------:R-:W-:-:S02]  /*73d0*/  FFMA R34, R24, R37, R41 ;  /* 0x0000002518227223 */ /* 0x000fc40000000029 */
[-C--:B------:R-:W-:Y:S01]  /*73e0*/  FFMA R40, R31, R20.reuse, R40 ;  /* 0x000000141f287223 */ /* 0x080fe20000000028 */
[----:B------:R-:W1:Y:S01]  /*73f0*/  LDS R24, [R9.X4+0xe00] ;  /* 0x000e000009187984 */ /* 0x000e620000004800 */
[-C--:B------:R-:W-:Y:S02]  /*7400*/  FFMA R43, R30, R20.reuse, R43 ;  /* 0x000000141e2b7223 */ /* 0x080fe4000000002b */
[-C--:B------:R-:W-:Y:S01]  /*7410*/  FFMA R42, R35, R20.reuse, R42 ;  /* 0x00000014232a7223 */ /* 0x080fe2000000002a */
[----:B------:R-:W-:Y:S01]  /*7420*/  LDS R31, [R9.X4+0xf20] ;  /* 0x000f2000091f7984 */ /* 0x000fe20000004800 */
[----:B------:R-:W-:-:S03]  /*7430*/  FFMA R44, R37, R20, R18 ;  /* 0x00000014252c7223 */ /* 0x000fc60000000012 */
[----:B------:R-:W2:Y:S01]  /*7440*/  LDS R20, [R9.X4+0xe80] ;  /* 0x000e800009147984 */ /* 0x000ea20000004800 */
[C---:B------:R-:W-:Y:S02]  /*7450*/  FFMA R12, R32.reuse, R25, R12 ;  /* 0x00000019200c7223 */ /* 0x040fe4000000000c */
[----:B------:R-:W-:Y:S01]  /*7460*/  FFMA R40, R32, R21, R40 ;  /* 0x0000001520287223 */ /* 0x000fe20000000028 */
[----:B------:R-:W-:Y:S01]  /*7470*/  LDS R35, [R9.X4+0xf00] ;  /* 0x000f000009237984 */ /* 0x000fe20000004800 */
[C---:B------:R-:W-:Y:S02]  /*7480*/  FFMA R36, R28.reuse, R25, R17 ;  /* 0x000000191c247223 */ /* 0x040fe40000000011 */
[----:B------:R-:W-:Y:S01]  /*7490*/  FFMA R43, R28, R21, R43 ;  /* 0x000000151c2b7223 */ /* 0x000fe2000000002b */
[----:B------:R-:W3:Y:S01]  /*74a0*/  LDS R32, [R9.X4+0xe20] ;  /* 0x000e200009207984 */ /* 0x000ee20000004800 */
[----:B------:R-:W-:-:S03]  /*74b0*/  FFMA R37, R13, R25, R38 ;  /* 0x000000190d257223 */ /* 0x000fc60000000026 */
[----:B------:R-:W4:Y:S01]  /*74c0*/  LDS R28, [R9.X4+0xea0] ;  /* 0x000ea000091c7984 */ /* 0x000f220000004800 */
[C---:B------:R-:W-:Y:S02]  /*74d0*/  FFMA R41, R13.reuse, R21, R42 ;  /* 0x000000150d297223 */ /* 0x040fe4000000002a */
[C---:B------:R-:W-:Y:S01]  /*74e0*/  FFMA R38, R13.reuse, R26, R12 ;  /* 0x0000001a0d267223 */ /* 0x040fe2000000000c */
[----:B------:R-:W5:Y:S01]  /*74f0*/  LDS.128 R16, [R10+0x1490] ;  /* 0x001490000a107984 */ /* 0x000f620000000c00 */
[----:B------:R-:W-:-:S03]  /*7500*/  FFMA R40, R13, R22, R40 ;  /* 0x000000160d287223 */ /* 0x000fc60000000028 */
[----:B------:R-:W5:Y:S04]  /*7510*/  LDS.128 R12, [R10+0x1550] ;  /* 0x001550000a0c7984 */ /* 0x000f680000000c00 */
[----:B------:R-:W5:Y:S01]  /*7520*/  LDS R30, [R9.X4+0xfa0] ;  /* 0x000fa000091e7984 */ /* 0x000f620000004800 */
[----:B0-----:R-:W-:-:S03]  /*7530*/  FFMA R39, R29, R25, R34 ;  /* 0x000000191d277223 */ /* 0x001fc60000000022 */
[----:B------:R-:W0:Y:S01]  /*7540*/  LDS R25, [R9.X4+0xf40] ;  /* 0x000f400009197984 */ /* 0x000e220000004800 */
[C---:B------:R-:W-:Y:S02]  /*7550*/  FFMA R21, R29.reuse, R21, R44 ;  /* 0x000000151d157223 */ /* 0x040fe4000000002c */
[C---:B------:R-:W-:Y:S01]  /*7560*/  FFMA R36, R29.reuse, R26, R36 ;  /* 0x0000001a1d247223 */ /* 0x040fe20000000024 */
[----:B------:R-:W-:Y:S01]  /*7570*/  LDS R34, [R9.X4+0x1040] ;  /* 0x0010400009227984 */ /* 0x000fe20000004800 */
[----:B------:R-:W-:Y:S02]  /*7580*/  FFMA R43, R29, R22, R43 ;  /* 0x000000161d2b7223 */ /* 0x000fe4000000002b */
[-C--:B-1----:R-:W-:Y:S01]  /*7590*/  FFMA R37, R24, R26.reuse, R37 ;  /* 0x0000001a18257223 */ /* 0x082fe20000000025 */
[----:B------:R-:W1:Y:S01]  /*75a0*/  LDS R29, [R9.X4+0xfc0] ;  /* 0x000fc000091d7984 */ /* 0x000e620000004800 */
[C---:B--2---:R-:W-:Y:S02]  /*75b0*/  FFMA R39, R20.reuse, R26, R39 ;  /* 0x0000001a14277223 */ /* 0x044fe40000000027 */
[----:B------:R-:W-:-:S02]  /*75c0*/  FFMA R21, R20, R22, R21 ;  /* 0x0000001614157223 */ /* 0x000fc40000000015 */
[C---:B------:R-:W-:Y:S02]  /*75d0*/  FFMA R36, R20.reuse, R27, R36 ;  /* 0x0000001b14247223 */ /* 0x040fe40000000024 */
[----:B------:R-:W-:Y:S02]  /*75e0*/  FFMA R43, R20, R23, R43 ;  /* 0x00000017142b7223 */ /* 0x000fe4000000002b */
[-C--:B------:R-:W-:Y:S02]  /*75f0*/  FFMA R38, R24, R27.reuse, R38 ;  /* 0x0000001b18267223 */ /* 0x080fe40000000026 */
[----:B---3--:R-:W-:Y:S02]  /*7600*/  FFMA R20, R32, R27, R37 ;  /* 0x0000001b20147223 */ /* 0x008fe40000000025 */
[C---:B------:R-:W-:Y:S01]  /*7610*/  FFMA R41, R24.reuse, R22, R41 ;  /* 0x0000001618297223 */ /* 0x040fe20000000029 */
[----:B------:R-:W-:Y:S01]  /*7620*/  LDS R37, [R9.X4+0xfe0] ;  /* 0x000fe00009257984 */ /* 0x000fe20000004800 */
[----:B------:R-:W-:-:S02]  /*7630*/  FFMA R40, R24, R23, R40 ;  /* 0x0000001718287223 */ /* 0x000fc40000000028 */
[----:B----4-:R-:W-:Y:S02]  /*7640*/  FFMA R27, R28, R27, R39 ;  /* 0x0000001b1c1b7223 */ /* 0x010fe40000000027 */
[----:B------:R-:W2:Y:S01]  /*7650*/  LDS R39, [R9.X4+0xf60] ;  /* 0x000f600009277984 */ /* 0x000ea20000004800 */
[----:B-----5:R-:W-:Y:S02]  /*7660*/  FFMA R24, R16, R31, R20 ;  /* 0x0000001f10187223 */ /* 0x020fe40000000014 */
[-C--:B------:R-:W-:Y:S02]  /*7670*/  FFMA R41, R32, R23.reuse, R41 ;  /* 0x0000001720297223 */ /* 0x080fe40000000029 */
[----:B------:R-:W-:Y:S01]  /*7680*/  FFMA R21, R28, R23, R21 ;  /* 0x000000171c157223 */ /* 0x000fe20000000015 */
[----:B------:R-:W-:Y:S01]  /*7690*/  LDS R32, [R9.X4+0x1060] ;  /* 0x0010600009207984 */ /* 0x000fe20000004800 */
[C---:B------:R-:W-:Y:S02]  /*76a0*/  FFMA R38, R16.reuse, R35, R38 ;  /* 0x0000002310267223 */ /* 0x040fe40000000026 */
[----:B------:R-:W-:-:S02]  /*76b0*/  FFMA R20, R16, R33, R36 ;  /* 0x0000002110147223 */ /* 0x000fc40000000024 */
[-C--:B------:R-:W-:Y:S01]  /*76c0*/  FFMA R40, R35, R12.reuse, R40 ;  /* 0x0000000c23287223 */ /* 0x080fe20000000028 */
[----:B------:R-:W3:Y:S01]  /*76d0*/  LDS R36, [R9.X4+0x10c0] ;  /* 0x0010c00009247984 */ /* 0x000ee20000004800 */
[----:B------:R-:W-:-:S03]  /*76e0*/  FFMA R43, R33, R12, R43 ;  /* 0x0000000c212b7223 */ /* 0x000fc6000000002b */
[----:B------:R-:W4:Y:S01]  /*76f0*/  LDS R33, [R9.X4+0x10e0] ;  /* 0x0010e00009217984 */ /* 0x000f220000004800 */
[C---:B------:R-:W-:Y:S02]  /*7700*/  FFMA R26, R31.reuse, R12, R41 ;  /* 0x0000000c1f1a7223 */ /* 0x040fe40000000029 */
[C---:B------:R-:W-:Y:S02]  /*7710*/  FFMA R38, R31.reuse, R17, R38 ;  /* 0x000000111f267223 */ /* 0x040fe40000000026 */
[----:B------:R-:W-:Y:S02]  /*7720*/  FFMA R40, R31, R13, R40 ;  /* 0x0000000d1f287223 */ /* 0x000fe40000000028 */
[----:B------:R-:W-:Y:S02]  /*7730*/  FFMA R28, R16, R30, R27 ;  /* 0x0000001e101c7223 */ /* 0x000fe4000000001b */
[C---:B------:R-:W-:Y:S01]  /*7740*/  FFMA R42, R30.reuse, R12, R21 ;  /* 0x0000000c1e2a7223 */ /* 0x040fe20000000015 */
[----:B------:R-:W-:Y:S01]  /*7750*/  LDS R16, [R9.X4+0x1080] ;  /* 0x0010800009107984 */ /* 0x000fe20000004800 */
[----:B------:R-:W-:-:S03]  /*7760*/  FFMA R31, R30, R17, R20 ;  /* 0x000000111e1f7223 */ /* 0x000fc60000000014 */
[----:B------:R-:W-:Y:S04]  /*7770*/  LDS R12, [R9.X4+0x1100] ;  /* 0x00110000090c7984 */ /* 0x000fe80000004800 */
[----:B------:R-:W5:Y:S01]  /*7780*/  LDS.128 R20, [R10+0x14a0] ;  /* 0x0014a0000a147984 */ /* 0x000f620000000c00 */
[----:B------:R-:W-:Y:S02]  /*7790*/  FFMA R43, R30, R13, R43 ;  /* 0x0000000d1e2b7223 */ /* 0x000fe4000000002b */
[C---:B0-----:R-:W-:Y:S02]  /*77a0*/  FFMA R30, R25.reuse, R17, R24 ;  /* 0x00000011191e7223 */ /* 0x041fe40000000018 */
[C---:B------:R-:W-:Y:S02]  /*77b0*/  FFMA R41, R25.reuse, R13, R26 ;  /* 0x0000000d19297223 */ /* 0x040fe4000000001a */
[----:B------:R-:W-:-:S02]  /*77c0*/  FFMA R35, R25, R18, R38 ;  /* 0x0000001219237223 */ /* 0x000fc40000000026 */
[----:B------:R-:W-:Y:S01]  /*77d0*/  FFMA R44, R25, R14, R40 ;  /* 0x0000000e192c7223 */ /* 0x000fe20000000028 */
[----:B------:R-:W-:Y:S04]  /*77e0*/  LDS R38, [R9.X4+0x10a0] ;  /* 0x0010a00009267984 */ /* 0x000fe80000004800 */
[----:B------:R-:W0:Y:S01]  /*77f0*/  LDS.128 R24, [R10+0x1560] ;  /* 0x001560000a187984 */ /* 0x000e220000000c00 */
[----:B-1----:R-:W-:-:S03]  /*7800*/  FFMA R17, R29, R17, R28 ;  /* 0x000000111d117223 */ /* 0x002fc6000000001c */
[----:B------:R-:W1:Y:S01]  /*7810*/  LDS R28, [R9.X4+0x1120] ;  /* 0x00112000091c7984 */ /* 0x000e620000004800 */
[C---:B------:R-:W-:Y:S02]  /*7820*/  FFMA R42, R29.reuse, R13, R42 ;  /* 0x0000000d1d2a7223 */ /* 0x040fe4000000002a */
[-C--:B------:R-:W-:Y:S02]  /*7830*/  FFMA R13, R29, R18.reuse, R31 ;  /* 0x000000121d0d7223 */ /* 0x080fe4000000001f */
[----:B--2---:R-:W-:Y:S01]  /*7840*/  FFMA R40, R39, R18, R30 ;  /* 0x0000001227287223 */ /* 0x004fe2000000001e */
[----:B------:R-:W-:Y:S01]  /*7850*/  LDS R31, [R9.X4+0x1200] ;  /* 0x00120000091f7984 */ /* 0x000fe20000004800 */
[----:B------:R-:W-:Y:S02]  /*7860*/  FFMA R43, R29, R14, R43 ;  /* 0x0000000e1d2b7223 */ /* 0x000fe4000000002b */
[----:B------:R-:W-:Y:S01]  /*7870*/  FFMA R18, R37, R18, R17 ;  /* 0x0000001225127223 */ /* 0x000fe20000000011 */
[----:B------:R-:W2:Y:S01]  /*7880*/  LDS R29, [R9.X4+0x1180] ;  /* 0x00118000091d7984 */ /* 0x000ea20000004800 */
[----:B------:R-:W-:-:S02]  /*7890*/  FFMA R35, R34, R19, R35 ;  /* 0x0000001322237223 */ /* 0x000fc40000000023 */
[-C--:B---3--:R-:W-:Y:S01]  /*78a0*/  FFMA R13, R36, R19.reuse, R13 ;  /* 0x00000013240d7223 */ /* 0x088fe2000000000d */
[----:B------:R-:W3:Y:S01]  /*78b0*/  LDS R30, [R9.X4+0x11a0] ;  /* 0x0011a000091e7984 */ /* 0x000ee20000004800 */
[CC--:B------:R-:W-:Y:S02]  /*78c0*/  FFMA R17, R32.reuse, R19.reuse, R40 ;  /* 0x0000001320117223 */ /* 0x0c0fe40000000028 */
[C---:B----4-:R-:W-:Y:S02]  /*78d0*/  FFMA R19, R33.reuse, R19, R18 ;  /* 0x0000001321137223 */ /* 0x050fe40000000012 */
[-C--:B-----5:R-:W-:Y:S02]  /*78e0*/  FFMA R35, R32, R20.reuse, R35 ;  /* 0x0000001420237223 */ /* 0x0a0fe40000000023 */
[----:B------:R-:W-:Y:S02]  /*78f0*/  FFMA R13, R33, R20, R13 ;  /* 0x00000014210d7223 */ /* 0x000fe4000000000d */
[----:B------:R-:W-:-:S02]  /*7900*/  FFMA R17, R20, R16, R17 ;  /* 0x0000001014117223 */ /* 0x000fc40000000011 */
[----:B------:R-:W-:Y:S02]  /*7910*/  FFMA R19, R20, R12, R19 ;  /* 0x0000000c14137223 */ /* 0x000fe40000000013 */
[----:B------:R-:W4:Y:S01]  /*7920*/  LDS R20, [R9.X4+0x1220] ;  /* 0x0012200009147984 */ /* 0x000f220000004800 */
[-C--:B------:R-:W-:Y:S02]  /*7930*/  FFMA R41, R39, R14.reuse, R41 ;  /* 0x0000000e27297223 */ /* 0x080fe40000000029 */
[----:B------:R-:W-:Y:S02]  /*7940*/  FFMA R42, R37, R14, R42 ;  /* 0x0000000e252a7223 */ /* 0x000fe4000000002a */
[-C--:B------:R-:W-:Y:S02]  /*7950*/  FFMA R37, R34, R15.reuse, R44 ;  /* 0x0000000f22257223 */ /* 0x080fe4000000002c */
[-C--:B------:R-:W-:Y:S02]  /*7960*/  FFMA R43, R36, R15.reuse, R43 ;  /* 0x0000000f242b7223 */ /* 0x080fe4000000002b */
[----:B------:R-:W-:-:S02]  /*7970*/  FFMA R41, R32, R15, R41 ;  /* 0x0000000f20297223 */ /* 0x000fc40000000029 */
[C---:B------:R-:W-:Y:S02]  /*7980*/  FFMA R15, R33.reuse, R15, R42 ;  /* 0x0000000f210f7223 */ /* 0x040fe4000000002a */
[-C--:B0-----:R-:W-:Y:S02]  /*7990*/  FFMA R37, R32, R24.reuse, R37 ;  /* 0x0000001820257223 */ /* 0x081fe40000000025 */
[-C--:B------:R-:W-:Y:S01]  /*79a0*/  FFMA R43, R33, R24.reuse, R43 ;  /* 0x00000018212b7223 */ /* 0x080fe2000000002b */
[----:B------:R-:W0:Y:S01]  /*79b0*/  LDS R32, [R9.X4+0x11c0] ;  /* 0x0011c00009207984 */ /* 0x000e220000004800 */
[-C--:B------:R-:W-:Y:S02]  /*79c0*/  FFMA R41, R16, R24.reuse, R41 ;  /* 0x0000001810297223 */ /* 0x080fe40000000029 */
[----:B------:R-:W-:Y:S01]  /*79d0*/  FFMA R34, R12, R24, R15 ;  /* 0x000000180c227223 */ /* 0x000fe2000000000f */
[----:B------:R-:W-:Y:S01]  /*79e0*/  LDS R33, [R9.X4+0x11e0] ;  /* 0x0011e00009217984 */ /* 0x000fe20000004800 */
[----:B------:R-:W-:-:S02]  /*79f0*/  FFMA R40, R16, R25, R37 ;  /* 0x0000001910287223 */ /* 0x000fc40000000025 */
[-C--:B------:R-:W-:Y:S01]  /*7a00*/  FFMA R35, R16, R21.reuse, R35 ;  /* 0x0000001510237223 */ /* 0x080fe20000000023 */
[----:B------:R-:W5:Y:S01]  /*7a10*/  LDS R24, [R9.X4+0x1240] ;  /* 0x0012400009187984 */ /* 0x000f620000004800 */
[C---:B------:R-:W-:Y:S02]  /*7a20*/  FFMA R36, R12.reuse, R21, R13 ;  /* 0x000000150c247223 */ /* 0x040fe4000000000d */
[----:B------:R-:W-:Y:S02]  /*7a30*/  FFMA R43, R12, R25, R43 ;  /* 0x000000190c2b7223 */ /* 0x000fe4000000002b */
[-C--:B------:R-:W-:Y:S01]  /*7a40*/  FFMA R37, R38, R21.reuse, R17 ;  /* 0x0000001526257223 */ /* 0x080fe20000000011 */
[----:B------:R-:W0:Y:S01]  /*7a50*/  LDS.128 R12, [R10+0x14b0] ;  /* 0x0014b0000a0c7984 */ /* 0x000e220000000c00 */
[----:B-1----:R-:W-:-:S03]  /*7a60*/  FFMA R39, R28, R21, R19 ;  /* 0x000000151c277223 */ /* 0x002fc60000000013 */
[----:B------:R-:W1:Y:S01]  /*7a70*/  LDS.128 R16, [R10+0x1570] ;  /* 0x001570000a107984 */ /* 0x000e620000000c00 */
[----:B------:R-:W-:-:S03]  /*7a80*/  FFMA R45, R28, R25, R34 ;  /* 0x000000191c2d7223 */ /* 0x000fc60000000022 */
[----:B------:R-:W1:Y:S01]  /*7a90*/  LDS R21, [R9.X4+0x1260] ;  /* 0x0012600009157984 */ /* 0x000e620000004800 */
[----:B------:R-:W-:Y:S02]  /*7aa0*/  FFMA R41, R38, R25, R41 ;  /* 0x0000001926297223 */ /* 0x000fe40000000029 */
[C---:B--2---:R-:W-:Y:S01]  /*7ab0*/  FFMA R35, R29.reuse, R22, R35 ;  /* 0x000000161d237223 */ /* 0x044fe20000000023 */
[----:B------:R-:W2:Y:S01]  /*7ac0*/  LDS R34, [R9.X4+0x1340] ;  /* 0x0013400009227984 */ /* 0x000ea20000004800 */
[----:B------:R-:W-:-:S03]  /*7ad0*/  FFMA R40, R29, R26, R40 ;  /* 0x0000001a1d287223 */ /* 0x000fc60000000028 */
[----:B------:R-:W2:Y:S01]  /*7ae0*/  LDS R28, [R9.X4+0x12c0] ;  /* 0x0012c000091c7984 */ /* 0x000ea20000004800 */
[----:B---3--:R-:W-:-:S03]  /*7af0*/  FFMA R37, R30, R22, R37 ;  /* 0x000000161e257223 */ /* 0x008fc60000000025 */
[----:B------:R-:W3:Y:S01]  /*7b00*/  LDS R25, [R9.X4+0x12e0] ;  /* 0x0012e00009197984 */ /* 0x000ee20000004800 */
[----:B------:R-:W-:-:S03]  /*7b10*/  FFMA R41, R30, R26, R41 ;  /* 0x0000001a1e297223 */ /* 0x000fc60000000029 */
[----:B------:R-:W2:Y:S01]  /*7b20*/  LDS R29, [R9.X4+0x1360] ;  /* 0x00136000091d7984 */ /* 0x000ea20000004800 */
[C---:B------:R-:W-:Y:S02]  /*7b30*/  FFMA R35, R30.reuse, R23, R35 ;  /* 0x000000171e237223 */ /* 0x040fe40000000023 */
[----:B------:R-:W-:Y:S01]  /*7b40*/  FFMA R47, R30, R27, R40 ;  /* 0x0000001b1e2f7223 */ /* 0x000fe20000000028 */
[----:B------:R-:W-:Y:S01]  /*7b50*/  LDS R10, [R9.X4+0x1380] ;  /* 0x00138000090a7984 */ /* 0x000fe20000004800 */
[----:B------:R-:W-:-:S03]  /*7b60*/  FFMA R36, R31, R22, R36 ;  /* 0x000000161f247223 */ /* 0x000fc60000000024 */
[----:B------:R-:W3:Y:S01]  /*7b70*/  LDS R30, [R9.X4+0x1300] ;  /* 0x00130000091e7984 */ /* 0x000ee20000004800 */
[C---:B----4-:R-:W-:Y:S02]  /*7b80*/  FFMA R39, R20.reuse, R22, R39 ;  /* 0x0000001614277223 */ /* 0x050fe40000000027 */
[-C--:B------:R-:W-:Y:S01]  /*7b90*/  FFMA R43, R31, R26.reuse, R43 ;  /* 0x0000001a1f2b7223 */ /* 0x080fe2000000002b */
[----:B------:R-:W4:Y:S01]  /*7ba0*/  LDS R22, [R9.X4+0x1320] ;  /* 0x0013200009167984 */ /* 0x000f220000004800 */
[----:B------:R-:W-:-:S03]  /*7bb0*/  FFMA R45, R20, R26, R45 ;  /* 0x0000001a142d7223 */ /* 0x000fc6000000002d */
[----:B------:R3:W4:Y:S01]  /*7bc0*/  LDS R26, [R9.X4+0x13a0] ;  /* 0x0013a000091a7984 */ /* 0x0007220000004800 */
[C---:B------:R-:W-:Y:S02]  /*7bd0*/  FFMA R31, R20.reuse, R23, R36 ;  /* 0x00000017141f7223 */ /* 0x040fe40000000024 */
[----:B------:R-:W-:Y:S02]  /*7be0*/  FFMA R43, R20, R27, R43 ;  /* 0x0000001b142b7223 */ /* 0x000fe4000000002b */
[C---:B0-----:R-:W-:Y:S02]  /*7bf0*/  FFMA R37, R32.reuse, R23, R37 ;  /* 0x0000001720257223 */ /* 0x041fe40000000025 */
[----:B------:R-:W-:Y:S02]  /*7c00*/  FFMA R41, R32, R27, R41 ;  /* 0x0000001b20297223 */ /* 0x000fe40000000029 */
[----:B-----5:R-:W-:Y:S01]  /*7c10*/  FFMA R39, R24, R23, R39 ;  /* 0x0000001718277223 */ /* 0x020fe20000000027 */
[----:B------:R-:W-:Y:S01]  /*7c20*/  IADD3 R6, R6, 0x1, RZ ;  /* 0x0000000106067810 */ /* 0x000fe20007ffe0ff */
[----:B------:R-:W-:-:S02]  /*7c30*/  FFMA R45, R24, R27, R45 ;  /* 0x0000001b182d7223 */ /* 0x000fc4000000002d */
[C---:B------:R-:W-:Y:S02]  /*7c40*/  FFMA R31, R24.reuse, R12, R31 ;  /* 0x0000000c181f7223 */ /* 0x040fe4000000001f */
[----:B-1----:R-:W-:Y:S02]  /*7c50*/  FFMA R43, R24, R16, R43 ;  /* 0x00000010182b7223 */ /* 0x002fe4000000002b */
[----:B------:R-:W-:Y:S02]  /*7c60*/  FFMA R35, R32, R12, R35 ;  /* 0x0000000c20237223 */ /* 0x000fe40000000023 */
[C---:B------:R-:W-:Y:S02]  /*7c70*/  FFMA R20, R12.reuse, R33, R37 ;  /* 0x000000210c147223 */ /* 0x040fe40000000025 */
[-C--:B------:R-:W-:Y:S02]  /*7c80*/  FFMA R24, R33, R16.reuse, R41 ;  /* 0x0000001021187223 */ /* 0x080fe40000000029 */
[----:B------:R-:W-:Y:S01]  /*7c90*/  FFMA R12, R12, R21, R39 ;  /* 0x000000150c0c7223 */ /* 0x000fe20000000027 */
[----:B------:R-:W-:Y:S01]  /*7ca0*/  ISETP.GE.U32.AND P0, PT, R6, 0x4, PT ;  /* 0x000000040600780c */ /* 0x000fe20003f06070 */
[----:B------:R-:W-:-:S02]  /*7cb0*/  FFMA R47, R32, R16, R47 ;  /* 0x00000010202f7223 */ /* 0x000fc4000000002f */
[----:B------:R-:W-:Y:S02]  /*7cc0*/  FFMA R16, R21, R16, R45 ;  /* 0x0000001015107223 */ /* 0x000fe4000000002d */
[-C--:B--2---:R-:W-:Y:S02]  /*7cd0*/  FFMA R31, R34, R13.reuse, R31 ;  /* 0x0000000d221f7223 */ /* 0x084fe4000000001f */
[-C--:B------:R-:W-:Y:S02]  /*7ce0*/  FFMA R35, R28, R13.reuse, R35 ;  /* 0x0000000d1c237223 */ /* 0x080fe40000000023 */
[C---:B---3--:R-:W-:Y:S02]  /*7cf0*/  FFMA R9, R25.reuse, R13, R20 ;  /* 0x0000000d19097223 */ /* 0x048fe40000000014 */
[-C--:B------:R-:W-:Y:S02]  /*7d00*/  FFMA R21, R25, R17.reuse, R24 ;  /* 0x0000001119157223 */ /* 0x080fe40000000018 */
[----:B------:R-:W-:-:S02]  /*7d10*/  FFMA R43, R34, R17, R43 ;  /* 0x00000011222b7223 */ /* 0x000fc4000000002b */
[C---:B------:R-:W-:Y:S02]  /*7d20*/  FFMA R13, R29.reuse, R13, R12 ;  /* 0x0000000d1d0d7223 */ /* 0x040fe4000000000c */
[C---:B------:R-:W-:Y:S02]  /*7d30*/  FFMA R31, R29.reuse, R14, R31 ;  /* 0x0000000e1d1f7223 */ /* 0x040fe4000000001f */
[-C--:B------:R-:W-:Y:S02]  /*7d40*/  FFMA R47, R28, R17.reuse, R47 ;  /* 0x000000111c2f7223 */ /* 0x080fe4000000002f */
[-C--:B------:R-:W-:Y:S02]  /*7d50*/  FFMA R21, R30, R18.reuse, R21 ;  /* 0x000000121e157223 */ /* 0x080fe40000000015 */
[C---:B------:R-:W-:Y:S02]  /*7d60*/  FFMA R17, R29.reuse, R17, R16 ;  /* 0x000000111d117223 */ /* 0x040fe40000000010 */
[----:B------:R-:W-:-:S02]  /*7d70*/  FFMA R43, R29, R18, R43 ;  /* 0x000000121d2b7223 */ /* 0x000fc4000000002b */
[-C--:B------:R-:W-:Y:S02]  /*7d80*/  FFMA R9, R30, R14.reuse, R9 ;  /* 0x0000000e1e097223 */ /* 0x080fe40000000009 */
[CC--:B------:R-:W-:Y:S02]  /*7d90*/  FFMA R13, R10.reuse, R14.reuse, R13 ;  /* 0x0000000e0a0d7223 */ /* 0x0c0fe4000000000d */
[----:B------:R-:W-:Y:S02]  /*7da0*/  FFMA R23, R10, R15, R31 ;  /* 0x0000000f0a177223 */ /* 0x000fe4000000001f */
[C---:B------:R-:W-:Y:S02]  /*7db0*/  FFMA R35, R25.reuse, R14, R35 ;  /* 0x0000000e19237223 */ /* 0x040fe40000000023 */
[----:B----4-:R-:W-:Y:S02]  /*7dc0*/  FFMA R31, R22, R19, R21 ;  /* 0x00000013161f7223 */ /* 0x010fe40000000015 */
[----:B------:R-:W-:-:S02]  /*7dd0*/  FFMA R47, R25, R18, R47 ;  /* 0x00000012192f7223 */ /* 0x000fc4000000002f */
[C---:B------:R-:W-:Y:S02]  /*7de0*/  FFMA R17, R10.reuse, R18, R17 ;  /* 0x000000120a117223 */ /* 0x040fe40000000011 */
[----:B------:R-:W-:Y:S02]  /*7df0*/  FFMA R43, R10, R19, R43 ;  /* 0x000000130a2b7223 */ /* 0x000fe4000000002b */
[-C--:B------:R-:W-:Y:S02]  /*7e00*/  FFMA R9, R22, R15.reuse, R9 ;  /* 0x0000000f16097223 */ /* 0x080fe40000000009 */
[-C--:B------:R-:W-:Y:S02]  /*7e10*/  FFMA R21, R26, R15.reuse, R13 ;  /* 0x0000000f1a157223 */ /* 0x080fe4000000000d */
[C---:B------:R-:W-:Y:S01]  /*7e20*/  FFMA R37, R30.reuse, R15, R35 ;  /* 0x0000000f1e257223 */ /* 0x040fe20000000023 */
[----:B------:R-:W-:Y:S01]  /*7e30*/  MOV R13, R23 ;  /* 0x00000017000d7202 */ /* 0x000fe20000000f00 */
[----:B------:R-:W-:Y:S01]  /*7e40*/  FFMA R35, R30, R19, R47 ;  /* 0x000000131e237223 */ /* 0x000fe2000000002f */
[----:B------:R-:W-:Y:S01]  /*7e50*/  MOV R15, R9 ;  /* 0x00000009000f7202 */ /* 0x000fe20000000f00 */
[----:B------:R-:W-:Y:S01]  /*7e60*/  FFMA R33, R26, R19, R17 ;  /* 0x000000131a217223 */ /* 0x000fe20000000011 */
[----:B------:R-:W-:-:S02]  /*7e70*/  MOV R19, R43 ;  /* 0x0000002b00137202 */ /* 0x000fc40000000f00 */
[----:B------:R-:W-:Y:S01]  /*7e80*/  MOV R17, R21 ;  /* 0x0000001500117202 */ /* 0x000fe20000000f00 */
[----:B------:R-:W-:Y:S01]  /*7e90*/  @P0 CALL.REL.NOINC `(.L_x_18) ;  /* 0x0000001000000944 */ /* 0x000fe20003c00000 */
[----:B------:R-:W-:Y:S05]  /*7ea0*/  BRA `(.L_x_19) ;  /* 0xffff840000007947 */ /* 0x000fea000383ffff */
.L_x_18:
[----:B------:R-:W0:Y:S01]  /*7eb0*/  S2R R5, SR_CTAID.X ;  /* 0x0000000000057919 */ /* 0x000e220000002500 */
[----:B------:R-:W-:Y:S01]  /*7ec0*/  HFMA2.MMA R4, -RZ, RZ, 0, 0 ;  /* 0x00000000ff047435 */ /* 0x000fe200000001ff */
[----:B------:R-:W-:Y:S01]  /*7ed0*/  IMAD R3, R8, 0x1880, R3 ;  /* 0x0000188008037824 */ /* 0x000fe200078e0203 */
[----:B------:R-:W-:-:S04]  /*7ee0*/  LOP3.LUT R0, R0, 0x8, RZ, 0xc0, !PT ;  /* 0x0000000800007812 */ /* 0x000fc800078ec0ff */
[----:B------:R-:W-:-:S04]  /*7ef0*/  SHF.R.U32.HI R0, RZ, 0x3, R0 ;  /* 0x00000003ff007819 */ /* 0x000fc80000011600 */
[----:B0-----:R-:W-:-:S05]  /*7f00*/  IMAD.HI R4, R5, -0x6db6db6d, R4 ;  /* 0x9249249305047827 */ /* 0x001fca00078e0204 */
[----:B------:R-:W-:-:S04]  /*7f10*/  SHF.R.U32.HI R5, RZ, 0x1f, R4 ;  /* 0x0000001fff057819 */ /* 0x000fc80000011604 */
[----:B------:R-:W-:-:S05]  /*7f20*/  LEA.HI.SX32 R4, R4, R5, 0x1e ;  /* 0x0000000504047211 */ /* 0x000fca00078ff2ff */
[----:B------:R-:W-:-:S05]  /*7f30*/  IMAD R3, R4, 0x1c0, R3 ;  /* 0x000001c004037824 */ /* 0x000fca00078e0203 */
[----:B------:R-:W-:-:S05]  /*7f40*/  LEA R3, R2, R3, 0x3 ;  /* 0x0000000302037211 */ /* 0x000fca00078e18ff */
[----:B------:R-:W-:-:S04]  /*7f50*/  IMAD R0, R0, 0x70, R3 ;  /* 0x0000007000007824 */ /* 0x000fc800078e0203 */
[----:B------:R-:W-:-:S05]  /*7f60*/  IMAD.WIDE R2, R0, R7, c[0x0][0x170] ;  /* 0x00005c0000027625 */ /* 0x000fca00078e0207 */
[----:B------:R-:W-:Y:S04]  /*7f70*/  STG.E [R2.64], R37 ;  /* 0x0000002502007986 */ /* 0x000fe8000c101904 */
[----:B------:R-:W-:Y:S04]  /*7f80*/  STG.E [R2.64+0x380], R23 ;  /* 0x0003801702007986 */ /* 0x000fe8000c101904 */
[----:B------:R-:W-:Y:S04]  /*7f90*/  STG.E [R2.64+0xe0], R9 ;  /* 0x0000e00902007986 */ /* 0x000fe8000c101904 */
[----:B------:R-:W-:Y:S04]  /*7fa0*/  STG.E [R2.64+0x460], R21 ;  /* 0x0004601502007986 */ /* 0x000fe8000c101904 */
[----:B------:R-:W-:Y:S04]  /*7fb0*/  STG.E [R2.64+0x3100], R35 ;  /* 0x0031002302007986 */ /* 0x000fe8000c101904 */
[----:B------:R-:W-:Y:S04]  /*7fc0*/  STG.E [R2.64+0x3480], R43 ;  /* 0x0034802b02007986 */ /* 0x000fe8000c101904 */
[----:B------:R-:W-:Y:S04]  /*7fd0*/  STG.E [R2.64+0x31e0], R31 ;  /* 0x0031e01f02007986 */ /* 0x000fe8000c101904 */
[----:B------:R-:W-:Y:S01]  /*7fe0*/  STG.E [R2.64+0x3560], R33 ;  /* 0x0035602102007986 */ /* 0x000fe2000c101904 */
[----:B------:R-:W-:Y:S05]  /*7ff0*/  EXIT ;  /* 0x000000000000794d */ /* 0x000fea0003800000 */
.L_x_20:
[----:B------:R-:W-:-:S00]  /*8000*/  BRA `(.L_x_20) ;  /* 0xfffffff000007947 */ /* 0x000fc0000383ffff */
[----:B------:R-:W-:-:S00]  /*8010*/  NOP ;  /* 0x0000000000007918 */ /* 0x000fc00000000000 */
        /* <DEDUP_REMOVED lines=14> */
.L_x_21:


//--------------------- .nv.shared.candidate4     --------------------------
	.section	.nv.shared.candidate4,"aw",@nobits
	.align	4
.nv.shared.candidate4:
	.zero		17408
